//
// Generated by NVIDIA NVVM Compiler
//
// Compiler Build ID: CL-36424714
// Cuda compilation tools, release 13.0, V13.0.88
// Based on NVVM 20.0.0
//

.version 9.0
.target sm_100
.address_size 64

	// .globl	fused_add_nn_relu_1_kernel0

.visible .entry fused_add_nn_relu_1_kernel0(
	.param .u64 .ptr .align 1 fused_add_nn_relu_1_kernel0_param_0,
	.param .u64 .ptr .align 1 fused_add_nn_relu_1_kernel0_param_1,
	.param .u64 .ptr .align 1 fused_add_nn_relu_1_kernel0_param_2,
	.param .u64 .ptr .align 1 fused_add_nn_relu_1_kernel0_param_3,
	.param .u64 .ptr .align 1 fused_add_nn_relu_1_kernel0_param_4,
	.param .u64 .ptr .align 1 fused_add_nn_relu_1_kernel0_param_5
)
{


	ret;

}
	// .globl	fused_nn_conv2d_add_1_kernel0
.visible .entry fused_nn_conv2d_add_1_kernel0(
	.param .u64 .ptr .align 1 fused_nn_conv2d_add_1_kernel0_param_0,
	.param .u64 .ptr .align 1 fused_nn_conv2d_add_1_kernel0_param_1,
	.param .u64 .ptr .align 1 fused_nn_conv2d_add_1_kernel0_param_2,
	.param .u64 .ptr .align 1 fused_nn_conv2d_add_1_kernel0_param_3,
	.param .u64 .ptr .align 1 fused_nn_conv2d_add_1_kernel0_param_4,
	.param .u64 .ptr .align 1 fused_nn_conv2d_add_1_kernel0_param_5,
	.param .u64 .ptr .align 1 fused_nn_conv2d_add_1_kernel0_param_6
)
{


	ret;

}
	// .globl	fused_nn_conv2d_add_nn_relu_7_kernel0
.visible .entry fused_nn_conv2d_add_nn_relu_7_kernel0(
	.param .u64 .ptr .align 1 fused_nn_conv2d_add_nn_relu_7_kernel0_param_0,
	.param .u64 .ptr .align 1 fused_nn_conv2d_add_nn_relu_7_kernel0_param_1,
	.param .u64 .ptr .align 1 fused_nn_conv2d_add_nn_relu_7_kernel0_param_2,
	.param .u64 .ptr .align 1 fused_nn_conv2d_add_nn_relu_7_kernel0_param_3,
	.param .u64 .ptr .align 1 fused_nn_conv2d_add_nn_relu_7_kernel0_param_4,
	.param .u64 .ptr .align 1 fused_nn_conv2d_add_nn_relu_7_kernel0_param_5,
	.param .u64 .ptr .align 1 fused_nn_conv2d_add_nn_relu_7_kernel0_param_6
)
{


	ret;

}
	// .globl	fused_nn_max_pool2d_add_nn_relu_kernel0
.visible .entry fused_nn_max_pool2d_add_nn_relu_kernel0(
	.param .u64 .ptr .align 1 fused_nn_max_pool2d_add_nn_relu_kernel0_param_0,
	.param .u64 .ptr .align 1 fused_nn_max_pool2d_add_nn_relu_kernel0_param_1,
	.param .u64 .ptr .align 1 fused_nn_max_pool2d_add_nn_relu_kernel0_param_2,
	.param .u64 .ptr .align 1 fused_nn_max_pool2d_add_nn_relu_kernel0_param_3,
	.param .u64 .ptr .align 1 fused_nn_max_pool2d_add_nn_relu_kernel0_param_4,
	.param .u64 .ptr .align 1 fused_nn_max_pool2d_add_nn_relu_kernel0_param_5
)
{


	ret;

}
	// .globl	fused_nn_conv2d_add_add_nn_relu_kernel0
.visible .entry fused_nn_conv2d_add_add_nn_relu_kernel0(
	.param .u64 .ptr .align 1 fused_nn_conv2d_add_add_nn_relu_kernel0_param_0,
	.param .u64 .ptr .align 1 fused_nn_conv2d_add_add_nn_relu_kernel0_param_1,
	.param .u64 .ptr .align 1 fused_nn_conv2d_add_add_nn_relu_kernel0_param_2,
	.param .u64 .ptr .align 1 fused_nn_conv2d_add_add_nn_relu_kernel0_param_3,
	.param .u64 .ptr .align 1 fused_nn_conv2d_add_add_nn_relu_kernel0_param_4,
	.param .u64 .ptr .align 1 fused_nn_conv2d_add_add_nn_relu_kernel0_param_5,
	.param .u64 .ptr .align 1 fused_nn_conv2d_add_add_nn_relu_kernel0_param_6,
	.param .u64 .ptr .align 1 fused_nn_conv2d_add_add_nn_relu_kernel0_param_7
)
{


	ret;

}
	// .globl	fused_add_nn_relu_kernel0
.visible .entry fused_add_nn_relu_kernel0(
	.param .u64 .ptr .align 1 fused_add_nn_relu_kernel0_param_0,
	.param .u64 .ptr .align 1 fused_add_nn_relu_kernel0_param_1,
	.param .u64 .ptr .align 1 fused_add_nn_relu_kernel0_param_2,
	.param .u64 .ptr .align 1 fused_add_nn_relu_kernel0_param_3,
	.param .u64 .ptr .align 1 fused_add_nn_relu_kernel0_param_4,
	.param .u64 .ptr .align 1 fused_add_nn_relu_kernel0_param_5
)
{


	ret;

}
	// .globl	fused_nn_softmax_kernel0
.visible .entry fused_nn_softmax_kernel0(
	.param .u64 .ptr .align 1 fused_nn_softmax_kernel0_param_0,
	.param .u64 .ptr .align 1 fused_nn_softmax_kernel0_param_1,
	.param .u64 .ptr .align 1 fused_nn_softmax_kernel0_param_2,
	.param .u64 .ptr .align 1 fused_nn_softmax_kernel0_param_3,
	.param .u64 .ptr .align 1 fused_nn_softmax_kernel0_param_4
)
{


	ret;

}
	// .globl	fused_add_nn_relu_2_kernel0
.visible .entry fused_add_nn_relu_2_kernel0(
	.param .u64 .ptr .align 1 fused_add_nn_relu_2_kernel0_param_0,
	.param .u64 .ptr .align 1 fused_add_nn_relu_2_kernel0_param_1,
	.param .u64 .ptr .align 1 fused_add_nn_relu_2_kernel0_param_2,
	.param .u64 .ptr .align 1 fused_add_nn_relu_2_kernel0_param_3,
	.param .u64 .ptr .align 1 fused_add_nn_relu_2_kernel0_param_4,
	.param .u64 .ptr .align 1 fused_add_nn_relu_2_kernel0_param_5
)
{


	ret;

}
	// .globl	fused_nn_conv2d_1_kernel0
.visible .entry fused_nn_conv2d_1_kernel0(
	.param .u64 .ptr .align 1 fused_nn_conv2d_1_kernel0_param_0,
	.param .u64 .ptr .align 1 fused_nn_conv2d_1_kernel0_param_1,
	.param .u64 .ptr .align 1 fused_nn_conv2d_1_kernel0_param_2,
	.param .u64 .ptr .align 1 fused_nn_conv2d_1_kernel0_param_3,
	.param .u64 .ptr .align 1 fused_nn_conv2d_1_kernel0_param_4,
	.param .u64 .ptr .align 1 fused_nn_conv2d_1_kernel0_param_5
)
{


	ret;

}
	// .globl	fused_nn_conv2d_add_add_nn_relu_1_kernel0
.visible .entry fused_nn_conv2d_add_add_nn_relu_1_kernel0(
	.param .u64 .ptr .align 1 fused_nn_conv2d_add_add_nn_relu_1_kernel0_param_0,
	.param .u64 .ptr .align 1 fused_nn_conv2d_add_add_nn_relu_1_kernel0_param_1,
	.param .u64 .ptr .align 1 fused_nn_conv2d_add_add_nn_relu_1_kernel0_param_2,
	.param .u64 .ptr .align 1 fused_nn_conv2d_add_add_nn_relu_1_kernel0_param_3,
	.param .u64 .ptr .align 1 fused_nn_conv2d_add_add_nn_relu_1_kernel0_param_4,
	.param .u64 .ptr .align 1 fused_nn_conv2d_add_add_nn_relu_1_kernel0_param_5,
	.param .u64 .ptr .align 1 fused_nn_conv2d_add_add_nn_relu_1_kernel0_param_6,
	.param .u64 .ptr .align 1 fused_nn_conv2d_add_add_nn_relu_1_kernel0_param_7
)
{


	ret;

}
	// .globl	fused_nn_conv2d_add_nn_relu_2_kernel0
.visible .entry fused_nn_conv2d_add_nn_relu_2_kernel0(
	.param .u64 .ptr .align 1 fused_nn_conv2d_add_nn_relu_2_kernel0_param_0,
	.param .u64 .ptr .align 1 fused_nn_conv2d_add_nn_relu_2_kernel0_param_1,
	.param .u64 .ptr .align 1 fused_nn_conv2d_add_nn_relu_2_kernel0_param_2,
	.param .u64 .ptr .align 1 fused_nn_conv2d_add_nn_relu_2_kernel0_param_3,
	.param .u64 .ptr .align 1 fused_nn_conv2d_add_nn_relu_2_kernel0_param_4,
	.param .u64 .ptr .align 1 fused_nn_conv2d_add_nn_relu_2_kernel0_param_5,
	.param .u64 .ptr .align 1 fused_nn_conv2d_add_nn_relu_2_kernel0_param_6
)
{


	ret;

}
	// .globl	fused_nn_dense_add_kernel0
.visible .entry fused_nn_dense_add_kernel0(
	.param .u64 .ptr .align 1 fused_nn_dense_add_kernel0_param_0,
	.param .u64 .ptr .align 1 fused_nn_dense_add_kernel0_param_1,
	.param .u64 .ptr .align 1 fused_nn_dense_add_kernel0_param_2,
	.param .u64 .ptr .align 1 fused_nn_dense_add_kernel0_param_3,
	.param .u64 .ptr .align 1 fused_nn_dense_add_kernel0_param_4,
	.param .u64 .ptr .align 1 fused_nn_dense_add_kernel0_param_5,
	.param .u64 .ptr .align 1 fused_nn_dense_add_kernel0_param_6
)
{


	ret;

}
	// .globl	fused_add_10_kernel0
.visible .entry fused_add_10_kernel0(
	.param .u64 .ptr .align 1 fused_add_10_kernel0_param_0,
	.param .u64 .ptr .align 1 fused_add_10_kernel0_param_1,
	.param .u64 .ptr .align 1 fused_add_10_kernel0_param_2,
	.param .u64 .ptr .align 1 fused_add_10_kernel0_param_3,
	.param .u64 .ptr .align 1 fused_add_10_kernel0_param_4,
	.param .u64 .ptr .align 1 fused_add_10_kernel0_param_5
)
{


	ret;

}
	// .globl	fused_nn_conv2d_add_nn_relu_1_kernel0
.visible .entry fused_nn_conv2d_add_nn_relu_1_kernel0(
	.param .u64 .ptr .align 1 fused_nn_conv2d_add_nn_relu_1_kernel0_param_0,
	.param .u64 .ptr .align 1 fused_nn_conv2d_add_nn_relu_1_kernel0_param_1,
	.param .u64 .ptr .align 1 fused_nn_conv2d_add_nn_relu_1_kernel0_param_2,
	.param .u64 .ptr .align 1 fused_nn_conv2d_add_nn_relu_1_kernel0_param_3,
	.param .u64 .ptr .align 1 fused_nn_conv2d_add_nn_relu_1_kernel0_param_4,
	.param .u64 .ptr .align 1 fused_nn_conv2d_add_nn_relu_1_kernel0_param_5,
	.param .u64 .ptr .align 1 fused_nn_conv2d_add_nn_relu_1_kernel0_param_6
)
{


	ret;

}
	// .globl	fused_nn_conv2d_add_nn_relu_4_kernel0
.visible .entry fused_nn_conv2d_add_nn_relu_4_kernel0(
	.param .u64 .ptr .align 1 fused_nn_conv2d_add_nn_relu_4_kernel0_param_0,
	.param .u64 .ptr .align 1 fused_nn_conv2d_add_nn_relu_4_kernel0_param_1,
	.param .u64 .ptr .align 1 fused_nn_conv2d_add_nn_relu_4_kernel0_param_2,
	.param .u64 .ptr .align 1 fused_nn_conv2d_add_nn_relu_4_kernel0_param_3,
	.param .u64 .ptr .align 1 fused_nn_conv2d_add_nn_relu_4_kernel0_param_4,
	.param .u64 .ptr .align 1 fused_nn_conv2d_add_nn_relu_4_kernel0_param_5,
	.param .u64 .ptr .align 1 fused_nn_conv2d_add_nn_relu_4_kernel0_param_6
)
{


	ret;

}
	// .globl	fused_nn_conv2d_add_kernel0
.visible .entry fused_nn_conv2d_add_kernel0(
	.param .u64 .ptr .align 1 fused_nn_conv2d_add_kernel0_param_0,
	.param .u64 .ptr .align 1 fused_nn_conv2d_add_kernel0_param_1,
	.param .u64 .ptr .align 1 fused_nn_conv2d_add_kernel0_param_2,
	.param .u64 .ptr .align 1 fused_nn_conv2d_add_kernel0_param_3,
	.param .u64 .ptr .align 1 fused_nn_conv2d_add_kernel0_param_4,
	.param .u64 .ptr .align 1 fused_nn_conv2d_add_kernel0_param_5,
	.param .u64 .ptr .align 1 fused_nn_conv2d_add_kernel0_param_6
)
{


	ret;

}
	// .globl	fused_nn_conv2d_add_add_nn_relu_2_kernel0
.visible .entry fused_nn_conv2d_add_add_nn_relu_2_kernel0(
	.param .u64 .ptr .align 1 fused_nn_conv2d_add_add_nn_relu_2_kernel0_param_0,
	.param .u64 .ptr .align 1 fused_nn_conv2d_add_add_nn_relu_2_kernel0_param_1,
	.param .u64 .ptr .align 1 fused_nn_conv2d_add_add_nn_relu_2_kernel0_param_2,
	.param .u64 .ptr .align 1 fused_nn_conv2d_add_add_nn_relu_2_kernel0_param_3,
	.param .u64 .ptr .align 1 fused_nn_conv2d_add_add_nn_relu_2_kernel0_param_4,
	.param .u64 .ptr .align 1 fused_nn_conv2d_add_add_nn_relu_2_kernel0_param_5,
	.param .u64 .ptr .align 1 fused_nn_conv2d_add_add_nn_relu_2_kernel0_param_6,
	.param .u64 .ptr .align 1 fused_nn_conv2d_add_add_nn_relu_2_kernel0_param_7
)
{


	ret;

}
	// .globl	fused_nn_conv2d_add_2_kernel0
.visible .entry fused_nn_conv2d_add_2_kernel0(
	.param .u64 .ptr .align 1 fused_nn_conv2d_add_2_kernel0_param_0,
	.param .u64 .ptr .align 1 fused_nn_conv2d_add_2_kernel0_param_1,
	.param .u64 .ptr .align 1 fused_nn_conv2d_add_2_kernel0_param_2,
	.param .u64 .ptr .align 1 fused_nn_conv2d_add_2_kernel0_param_3,
	.param .u64 .ptr .align 1 fused_nn_conv2d_add_2_kernel0_param_4,
	.param .u64 .ptr .align 1 fused_nn_conv2d_add_2_kernel0_param_5,
	.param .u64 .ptr .align 1 fused_nn_conv2d_add_2_kernel0_param_6
)
{


	ret;

}
	// .globl	fused_nn_conv2d_3_kernel0
.visible .entry fused_nn_conv2d_3_kernel0(
	.param .u64 .ptr .align 1 fused_nn_conv2d_3_kernel0_param_0,
	.param .u64 .ptr .align 1 fused_nn_conv2d_3_kernel0_param_1,
	.param .u64 .ptr .align 1 fused_nn_conv2d_3_kernel0_param_2,
	.param .u64 .ptr .align 1 fused_nn_conv2d_3_kernel0_param_3,
	.param .u64 .ptr .align 1 fused_nn_conv2d_3_kernel0_param_4,
	.param .u64 .ptr .align 1 fused_nn_conv2d_3_kernel0_param_5
)
{


	ret;

}
	// .globl	fused_nn_conv2d_add_nn_relu_6_kernel0
.visible .entry fused_nn_conv2d_add_nn_relu_6_kernel0(
	.param .u64 .ptr .align 1 fused_nn_conv2d_add_nn_relu_6_kernel0_param_0,
	.param .u64 .ptr .align 1 fused_nn_conv2d_add_nn_relu_6_kernel0_param_1,
	.param .u64 .ptr .align 1 fused_nn_conv2d_add_nn_relu_6_kernel0_param_2,
	.param .u64 .ptr .align 1 fused_nn_conv2d_add_nn_relu_6_kernel0_param_3,
	.param .u64 .ptr .align 1 fused_nn_conv2d_add_nn_relu_6_kernel0_param_4,
	.param .u64 .ptr .align 1 fused_nn_conv2d_add_nn_relu_6_kernel0_param_5,
	.param .u64 .ptr .align 1 fused_nn_conv2d_add_nn_relu_6_kernel0_param_6
)
{


	ret;

}
	// .globl	fused_nn_conv2d_add_3_kernel0
.visible .entry fused_nn_conv2d_add_3_kernel0(
	.param .u64 .ptr .align 1 fused_nn_conv2d_add_3_kernel0_param_0,
	.param .u64 .ptr .align 1 fused_nn_conv2d_add_3_kernel0_param_1,
	.param .u64 .ptr .align 1 fused_nn_conv2d_add_3_kernel0_param_2,
	.param .u64 .ptr .align 1 fused_nn_conv2d_add_3_kernel0_param_3,
	.param .u64 .ptr .align 1 fused_nn_conv2d_add_3_kernel0_param_4,
	.param .u64 .ptr .align 1 fused_nn_conv2d_add_3_kernel0_param_5,
	.param .u64 .ptr .align 1 fused_nn_conv2d_add_3_kernel0_param_6
)
{


	ret;

}
	// .globl	fused_nn_conv2d_add_nn_relu_kernel0
.visible .entry fused_nn_conv2d_add_nn_relu_kernel0(
	.param .u64 .ptr .align 1 fused_nn_conv2d_add_nn_relu_kernel0_param_0,
	.param .u64 .ptr .align 1 fused_nn_conv2d_add_nn_relu_kernel0_param_1,
	.param .u64 .ptr .align 1 fused_nn_conv2d_add_nn_relu_kernel0_param_2,
	.param .u64 .ptr .align 1 fused_nn_conv2d_add_nn_relu_kernel0_param_3,
	.param .u64 .ptr .align 1 fused_nn_conv2d_add_nn_relu_kernel0_param_4,
	.param .u64 .ptr .align 1 fused_nn_conv2d_add_nn_relu_kernel0_param_5,
	.param .u64 .ptr .align 1 fused_nn_conv2d_add_nn_relu_kernel0_param_6
)
{


	ret;

}
	// .globl	fused_nn_conv2d_2_kernel0
.visible .entry fused_nn_conv2d_2_kernel0(
	.param .u64 .ptr .align 1 fused_nn_conv2d_2_kernel0_param_0,
	.param .u64 .ptr .align 1 fused_nn_conv2d_2_kernel0_param_1,
	.param .u64 .ptr .align 1 fused_nn_conv2d_2_kernel0_param_2,
	.param .u64 .ptr .align 1 fused_nn_conv2d_2_kernel0_param_3,
	.param .u64 .ptr .align 1 fused_nn_conv2d_2_kernel0_param_4,
	.param .u64 .ptr .align 1 fused_nn_conv2d_2_kernel0_param_5
)
{


	ret;

}
	// .globl	fused_nn_conv2d_add_multiply_add_nn_relu_kernel0
.visible .entry fused_nn_conv2d_add_multiply_add_nn_relu_kernel0(
	.param .u64 .ptr .align 1 fused_nn_conv2d_add_multiply_add_nn_relu_kernel0_param_0,
	.param .u64 .ptr .align 1 fused_nn_conv2d_add_multiply_add_nn_relu_kernel0_param_1,
	.param .u64 .ptr .align 1 fused_nn_conv2d_add_multiply_add_nn_relu_kernel0_param_2,
	.param .u64 .ptr .align 1 fused_nn_conv2d_add_multiply_add_nn_relu_kernel0_param_3,
	.param .u64 .ptr .align 1 fused_nn_conv2d_add_multiply_add_nn_relu_kernel0_param_4,
	.param .u64 .ptr .align 1 fused_nn_conv2d_add_multiply_add_nn_relu_kernel0_param_5,
	.param .u64 .ptr .align 1 fused_nn_conv2d_add_multiply_add_nn_relu_kernel0_param_6,
	.param .u64 .ptr .align 1 fused_nn_conv2d_add_multiply_add_nn_relu_kernel0_param_7,
	.param .u64 .ptr .align 1 fused_nn_conv2d_add_multiply_add_nn_relu_kernel0_param_8
)
{


	ret;

}
	// .globl	fused_nn_global_avg_pool2d_kernel0
.visible .entry fused_nn_global_avg_pool2d_kernel0(
	.param .u64 .ptr .align 1 fused_nn_global_avg_pool2d_kernel0_param_0,
	.param .u64 .ptr .align 1 fused_nn_global_avg_pool2d_kernel0_param_1,
	.param .u64 .ptr .align 1 fused_nn_global_avg_pool2d_kernel0_param_2,
	.param .u64 .ptr .align 1 fused_nn_global_avg_pool2d_kernel0_param_3,
	.param .u64 .ptr .align 1 fused_nn_global_avg_pool2d_kernel0_param_4
)
{


	ret;

}
	// .globl	fused_nn_batch_flatten_kernel0
.visible .entry fused_nn_batch_flatten_kernel0(
	.param .u64 .ptr .align 1 fused_nn_batch_flatten_kernel0_param_0,
	.param .u64 .ptr .align 1 fused_nn_batch_flatten_kernel0_param_1,
	.param .u64 .ptr .align 1 fused_nn_batch_flatten_kernel0_param_2,
	.param .u64 .ptr .align 1 fused_nn_batch_flatten_kernel0_param_3,
	.param .u64 .ptr .align 1 fused_nn_batch_flatten_kernel0_param_4
)
{


	ret;

}
	// .globl	fused_nn_conv2d_kernel0
.visible .entry fused_nn_conv2d_kernel0(
	.param .u64 .ptr .align 1 fused_nn_conv2d_kernel0_param_0,
	.param .u64 .ptr .align 1 fused_nn_conv2d_kernel0_param_1,
	.param .u64 .ptr .align 1 fused_nn_conv2d_kernel0_param_2,
	.param .u64 .ptr .align 1 fused_nn_conv2d_kernel0_param_3,
	.param .u64 .ptr .align 1 fused_nn_conv2d_kernel0_param_4,
	.param .u64 .ptr .align 1 fused_nn_conv2d_kernel0_param_5
)
{


	ret;

}
	// .globl	fused_nn_conv2d_add_nn_relu_5_kernel0
.visible .entry fused_nn_conv2d_add_nn_relu_5_kernel0(
	.param .u64 .ptr .align 1 fused_nn_conv2d_add_nn_relu_5_kernel0_param_0,
	.param .u64 .ptr .align 1 fused_nn_conv2d_add_nn_relu_5_kernel0_param_1,
	.param .u64 .ptr .align 1 fused_nn_conv2d_add_nn_relu_5_kernel0_param_2,
	.param .u64 .ptr .align 1 fused_nn_conv2d_add_nn_relu_5_kernel0_param_3,
	.param .u64 .ptr .align 1 fused_nn_conv2d_add_nn_relu_5_kernel0_param_4,
	.param .u64 .ptr .align 1 fused_nn_conv2d_add_nn_relu_5_kernel0_param_5,
	.param .u64 .ptr .align 1 fused_nn_conv2d_add_nn_relu_5_kernel0_param_6
)
{


	ret;

}
	// .globl	fused_add_nn_relu_3_kernel0
.visible .entry fused_add_nn_relu_3_kernel0(
	.param .u64 .ptr .align 1 fused_add_nn_relu_3_kernel0_param_0,
	.param .u64 .ptr .align 1 fused_add_nn_relu_3_kernel0_param_1,
	.param .u64 .ptr .align 1 fused_add_nn_relu_3_kernel0_param_2,
	.param .u64 .ptr .align 1 fused_add_nn_relu_3_kernel0_param_3,
	.param .u64 .ptr .align 1 fused_add_nn_relu_3_kernel0_param_4,
	.param .u64 .ptr .align 1 fused_add_nn_relu_3_kernel0_param_5
)
{


	ret;

}
	// .globl	fused_nn_conv2d_add_nn_relu_3_kernel0
.visible .entry fused_nn_conv2d_add_nn_relu_3_kernel0(
	.param .u64 .ptr .align 1 fused_nn_conv2d_add_nn_relu_3_kernel0_param_0,
	.param .u64 .ptr .align 1 fused_nn_conv2d_add_nn_relu_3_kernel0_param_1,
	.param .u64 .ptr .align 1 fused_nn_conv2d_add_nn_relu_3_kernel0_param_2,
	.param .u64 .ptr .align 1 fused_nn_conv2d_add_nn_relu_3_kernel0_param_3,
	.param .u64 .ptr .align 1 fused_nn_conv2d_add_nn_relu_3_kernel0_param_4,
	.param .u64 .ptr .align 1 fused_nn_conv2d_add_nn_relu_3_kernel0_param_5,
	.param .u64 .ptr .align 1 fused_nn_conv2d_add_nn_relu_3_kernel0_param_6
)
{


	ret;

}


// ===== COMPILED SASS (sm_100) =====

	.target	sm_100

	.elftype	@"ET_EXEC"


//--------------------- .note.nv.tkinfo           --------------------------
	.section	.note.nv.tkinfo,"",@"SHT_NOTE"
	.sectionflags	@"SHF_NOTE_NV_TKINFO"
	.tkinfo
        /*0018*/ 	.word	0x00000002
        /*0030*/ 	.string	""
        /*0030*/ 	.string	"ptxas"
        /*0030*/ 	.string	"Cuda compilation tools, release 13.0, V13.0.88"
        /*0030*/ 	.string	"Build cuda_13.0.r13.0/compiler.36424714_0"
        /*0030*/ 	.string	"-arch sm_100 -m 64 "



//--------------------- .note.nv.cuinfo           --------------------------
	.section	.note.nv.cuinfo,"",@"SHT_NOTE"
	.sectionflags	@"SHF_NOTE_NV_CUINFO"
        /*0018*/ 	.short	0x0002
        /*001a*/ 	.short	0x0064
        /*001c*/ 	.short	0x0082
	.zero		2


//--------------------- .nv.info                  --------------------------
	.section	.nv.info,"",@"SHT_CUDA_INFO"
	.align	4


	//----- nvinfo : EIATTR_REGCOUNT
	.align		4
        /*0000*/ 	.byte	0x04, 0x2f
        /*0002*/ 	.short	(.L_1 - .L_0)
	.align		4
.L_0:
        /*0004*/ 	.word	index@(fused_add_nn_relu_1_kernel0)
        /*0008*/ 	.word	0x00000004


	//----- nvinfo : EIATTR_FRAME_SIZE
	.align		4
.L_1:
        /*000c*/ 	.byte	0x04, 0x11
        /*000e*/ 	.short	(.L_3 - .L_2)
	.align		4
.L_2:
        /*0010*/ 	.word	index@(fused_add_nn_relu_1_kernel0)
        /*0014*/ 	.word	0x00000000


	//----- nvinfo : EIATTR_REGCOUNT
	.align		4
.L_3:
        /*0018*/ 	.byte	0x04, 0x2f
        /*001a*/ 	.short	(.L_5 - .L_4)
	.align		4
.L_4:
        /*001c*/ 	.word	index@(fused_nn_conv2d_add_1_kernel0)
        /*0020*/ 	.word	0x00000004


	//----- nvinfo : EIATTR_FRAME_SIZE
	.align		4
.L_5:
        /*0024*/ 	.byte	0x04, 0x11
        /*0026*/ 	.short	(.L_7 - .L_6)
	.align		4
.L_6:
        /*0028*/ 	.word	index@(fused_nn_conv2d_add_1_kernel0)
        /*002c*/ 	.word	0x00000000


	//----- nvinfo : EIATTR_REGCOUNT
	.align		4
.L_7:
        /*0030*/ 	.byte	0x04, 0x2f
        /*0032*/ 	.short	(.L_9 - .L_8)
	.align		4
.L_8:
        /*0034*/ 	.word	index@(fused_nn_conv2d_add_nn_relu_7_kernel0)
        /*0038*/ 	.word	0x00000004


	//----- nvinfo : EIATTR_FRAME_SIZE
	.align		4
.L_9:
        /*003c*/ 	.byte	0x04, 0x11
        /*003e*/ 	.short	(.L_11 - .L_10)
	.align		4
.L_10:
        /*0040*/ 	.word	index@(fused_nn_conv2d_add_nn_relu_7_kernel0)
        /*0044*/ 	.word	0x00000000


	//----- nvinfo : EIATTR_REGCOUNT
	.align		4
.L_11:
        /*0048*/ 	.byte	0x04, 0x2f
        /*004a*/ 	.short	(.L_13 - .L_12)
	.align		4
.L_12:
        /*004c*/ 	.word	index@(fused_nn_max_pool2d_add_nn_relu_kernel0)
        /*0050*/ 	.word	0x00000004


	//----- nvinfo : EIATTR_FRAME_SIZE
	.align		4
.L_13:
        /*0054*/ 	.byte	0x04, 0x11
        /*0056*/ 	.short	(.L_15 - .L_14)
	.align		4
.L_14:
        /*0058*/ 	.word	index@(fused_nn_max_pool2d_add_nn_relu_kernel0)
        /*005c*/ 	.word	0x00000000


	//----- nvinfo : EIATTR_REGCOUNT
	.align		4
.L_15:
        /*0060*/ 	.byte	0x04, 0x2f
        /*0062*/ 	.short	(.L_17 - .L_16)
	.align		4
.L_16:
        /*0064*/ 	.word	index@(fused_nn_conv2d_add_add_nn_relu_kernel0)
        /*0068*/ 	.word	0x00000004


	//----- nvinfo : EIATTR_FRAME_SIZE
	.align		4
.L_17:
        /*006c*/ 	.byte	0x04, 0x11
        /*006e*/ 	.short	(.L_19 - .L_18)
	.align		4
.L_18:
        /*0070*/ 	.word	index@(fused_nn_conv2d_add_add_nn_relu_kernel0)
        /*0074*/ 	.word	0x00000000


	//----- nvinfo : EIATTR_REGCOUNT
	.align		4
.L_19:
        /*0078*/ 	.byte	0x04, 0x2f
        /*007a*/ 	.short	(.L_21 - .L_20)
	.align		4
.L_20:
        /*007c*/ 	.word	index@(fused_add_nn_relu_kernel0)
        /*0080*/ 	.word	0x00000004


	//----- nvinfo : EIATTR_FRAME_SIZE
	.align		4
.L_21:
        /*0084*/ 	.byte	0x04, 0x11
        /*0086*/ 	.short	(.L_23 - .L_22)
	.align		4
.L_22:
        /*0088*/ 	.word	index@(fused_add_nn_relu_kernel0)
        /*008c*/ 	.word	0x00000000


	//----- nvinfo : EIATTR_REGCOUNT
	.align		4
.L_23:
        /*0090*/ 	.byte	0x04, 0x2f
        /*0092*/ 	.short	(.L_25 - .L_24)
	.align		4
.L_24:
        /*0094*/ 	.word	index@(fused_nn_softmax_kernel0)
        /*0098*/ 	.word	0x00000004


	//----- nvinfo : EIATTR_FRAME_SIZE
	.align		4
.L_25:
        /*009c*/ 	.byte	0x04, 0x11
        /*009e*/ 	.short	(.L_27 - .L_26)
	.align		4
.L_26:
        /*00a0*/ 	.word	index@(fused_nn_softmax_kernel0)
        /*00a4*/ 	.word	0x00000000


	//----- nvinfo : EIATTR_REGCOUNT
	.align		4
.L_27:
        /*00a8*/ 	.byte	0x04, 0x2f
        /*00aa*/ 	.short	(.L_29 - .L_28)
	.align		4
.L_28:
        /*00ac*/ 	.word	index@(fused_add_nn_relu_2_kernel0)
        /*00b0*/ 	.word	0x00000004


	//----- nvinfo : EIATTR_FRAME_SIZE
	.align		4
.L_29:
        /*00b4*/ 	.byte	0x04, 0x11
        /*00b6*/ 	.short	(.L_31 - .L_30)
	.align		4
.L_30:
        /*00b8*/ 	.word	index@(fused_add_nn_relu_2_kernel0)
        /*00bc*/ 	.word	0x00000000


	//----- nvinfo : EIATTR_REGCOUNT
	.align		4
.L_31:
        /*00c0*/ 	.byte	0x04, 0x2f
        /*00c2*/ 	.short	(.L_33 - .L_32)
	.align		4
.L_32:
        /*00c4*/ 	.word	index@(fused_nn_conv2d_1_kernel0)
        /*00c8*/ 	.word	0x00000004


	//----- nvinfo : EIATTR_FRAME_SIZE
	.align		4
.L_33:
        /*00cc*/ 	.byte	0x04, 0x11
        /*00ce*/ 	.short	(.L_35 - .L_34)
	.align		4
.L_34:
        /*00d0*/ 	.word	index@(fused_nn_conv2d_1_kernel0)
        /*00d4*/ 	.word	0x00000000


	//----- nvinfo : EIATTR_REGCOUNT
	.align		4
.L_35:
        /*00d8*/ 	.byte	0x04, 0x2f
        /*00da*/ 	.short	(.L_37 - .L_36)
	.align		4
.L_36:
        /*00dc*/ 	.word	index@(fused_nn_conv2d_add_add_nn_relu_1_kernel0)
        /*00e0*/ 	.word	0x00000004


	//----- nvinfo : EIATTR_FRAME_SIZE
	.align		4
.L_37:
        /*00e4*/ 	.byte	0x04, 0x11
        /*00e6*/ 	.short	(.L_39 - .L_38)
	.align		4
.L_38:
        /*00e8*/ 	.word	index@(fused_nn_conv2d_add_add_nn_relu_1_kernel0)
        /*00ec*/ 	.word	0x00000000


	//----- nvinfo : EIATTR_REGCOUNT
	.align		4
.L_39:
        /*00f0*/ 	.byte	0x04, 0x2f
        /*00f2*/ 	.short	(.L_41 - .L_40)
	.align		4
.L_40:
        /*00f4*/ 	.word	index@(fused_nn_conv2d_add_nn_relu_2_kernel0)
        /*00f8*/ 	.word	0x00000004


	//----- nvinfo : EIATTR_FRAME_SIZE
	.align		4
.L_41:
        /*00fc*/ 	.byte	0x04, 0x11
        /*00fe*/ 	.short	(.L_43 - .L_42)
	.align		4
.L_42:
        /*0100*/ 	.word	index@(fused_nn_conv2d_add_nn_relu_2_kernel0)
        /*0104*/ 	.word	0x00000000


	//----- nvinfo : EIATTR_REGCOUNT
	.align		4
.L_43:
        /*0108*/ 	.byte	0x04, 0x2f
        /*010a*/ 	.short	(.L_45 - .L_44)
	.align		4
.L_44:
        /*010c*/ 	.word	index@(fused_nn_dense_add_kernel0)
        /*0110*/ 	.word	0x00000004


	//----- nvinfo : EIATTR_FRAME_SIZE
	.align		4
.L_45:
        /*0114*/ 	.byte	0x04, 0x11
        /*0116*/ 	.short	(.L_47 - .L_46)
	.align		4
.L_46:
        /*0118*/ 	.word	index@(fused_nn_dense_add_kernel0)
        /*011c*/ 	.word	0x00000000


	//----- nvinfo : EIATTR_REGCOUNT
	.align		4
.L_47:
        /*0120*/ 	.byte	0x04, 0x2f
        /*0122*/ 	.short	(.L_49 - .L_48)
	.align		4
.L_48:
        /*0124*/ 	.word	index@(fused_add_10_kernel0)
        /*0128*/ 	.word	0x00000004


	//----- nvinfo : EIATTR_FRAME_SIZE
	.align		4
.L_49:
        /*012c*/ 	.byte	0x04, 0x11
        /*012e*/ 	.short	(.L_51 - .L_50)
	.align		4
.L_50:
        /*0130*/ 	.word	index@(fused_add_10_kernel0)
        /*0134*/ 	.word	0x00000000


	//----- nvinfo : EIATTR_REGCOUNT
	.align		4
.L_51:
        /*0138*/ 	.byte	0x04, 0x2f
        /*013a*/ 	.short	(.L_53 - .L_52)
	.align		4
.L_52:
        /*013c*/ 	.word	index@(fused_nn_conv2d_add_nn_relu_1_kernel0)
        /*0140*/ 	.word	0x00000004


	//----- nvinfo : EIATTR_FRAME_SIZE
	.align		4
.L_53:
        /*0144*/ 	.byte	0x04, 0x11
        /*0146*/ 	.short	(.L_55 - .L_54)
	.align		4
.L_54:
        /*0148*/ 	.word	index@(fused_nn_conv2d_add_nn_relu_1_kernel0)
        /*014c*/ 	.word	0x00000000


	//----- nvinfo : EIATTR_REGCOUNT
	.align		4
.L_55:
        /*0150*/ 	.byte	0x04, 0x2f
        /*0152*/ 	.short	(.L_57 - .L_56)
	.align		4
.L_56:
        /*0154*/ 	.word	index@(fused_nn_conv2d_add_nn_relu_4_kernel0)
        /*0158*/ 	.word	0x00000004


	//----- nvinfo : EIATTR_FRAME_SIZE
	.align		4
.L_57:
        /*015c*/ 	.byte	0x04, 0x11
        /*015e*/ 	.short	(.L_59 - .L_58)
	.align		4
.L_58:
        /*0160*/ 	.word	index@(fused_nn_conv2d_add_nn_relu_4_kernel0)
        /*0164*/ 	.word	0x00000000


	//----- nvinfo : EIATTR_REGCOUNT
	.align		4
.L_59:
        /*0168*/ 	.byte	0x04, 0x2f
        /*016a*/ 	.short	(.L_61 - .L_60)
	.align		4
.L_60:
        /*016c*/ 	.word	index@(fused_nn_conv2d_add_kernel0)
        /*0170*/ 	.word	0x00000004


	//----- nvinfo : EIATTR_FRAME_SIZE
	.align		4
.L_61:
        /*0174*/ 	.byte	0x04, 0x11
        /*0176*/ 	.short	(.L_63 - .L_62)
	.align		4
.L_62:
        /*0178*/ 	.word	index@(fused_nn_conv2d_add_kernel0)
        /*017c*/ 	.word	0x00000000


	//----- nvinfo : EIATTR_REGCOUNT
	.align		4
.L_63:
        /*0180*/ 	.byte	0x04, 0x2f
        /*0182*/ 	.short	(.L_65 - .L_64)
	.align		4
.L_64:
        /*0184*/ 	.word	index@(fused_nn_conv2d_add_add_nn_relu_2_kernel0)
        /*0188*/ 	.word	0x00000004


	//----- nvinfo : EIATTR_FRAME_SIZE
	.align		4
.L_65:
        /*018c*/ 	.byte	0x04, 0x11
        /*018e*/ 	.short	(.L_67 - .L_66)
	.align		4
.L_66:
        /*0190*/ 	.word	index@(fused_nn_conv2d_add_add_nn_relu_2_kernel0)
        /*0194*/ 	.word	0x00000000


	//----- nvinfo : EIATTR_REGCOUNT
	.align		4
.L_67:
        /*0198*/ 	.byte	0x04, 0x2f
        /*019a*/ 	.short	(.L_69 - .L_68)
	.align		4
.L_68:
        /*019c*/ 	.word	index@(fused_nn_conv2d_add_2_kernel0)
        /*01a0*/ 	.word	0x00000004


	//----- nvinfo : EIATTR_FRAME_SIZE
	.align		4
.L_69:
        /*01a4*/ 	.byte	0x04, 0x11
        /*01a6*/ 	.short	(.L_71 - .L_70)
	.align		4
.L_70:
        /*01a8*/ 	.word	index@(fused_nn_conv2d_add_2_kernel0)
        /*01ac*/ 	.word	0x00000000


	//----- nvinfo : EIATTR_REGCOUNT
	.align		4
.L_71:
        /*01b0*/ 	.byte	0x04, 0x2f
        /*01b2*/ 	.short	(.L_73 - .L_72)
	.align		4
.L_72:
        /*01b4*/ 	.word	index@(fused_nn_conv2d_3_kernel0)
        /*01b8*/ 	.word	0x00000004


	//----- nvinfo : EIATTR_FRAME_SIZE
	.align		4
.L_73:
        /*01bc*/ 	.byte	0x04, 0x11
        /*01be*/ 	.short	(.L_75 - .L_74)
	.align		4
.L_74:
        /*01c0*/ 	.word	index@(fused_nn_conv2d_3_kernel0)
        /*01c4*/ 	.word	0x00000000


	//----- nvinfo : EIATTR_REGCOUNT
	.align		4
.L_75:
        /*01c8*/ 	.byte	0x04, 0x2f
        /*01ca*/ 	.short	(.L_77 - .L_76)
	.align		4
.L_76:
        /*01cc*/ 	.word	index@(fused_nn_conv2d_add_nn_relu_6_kernel0)
        /*01d0*/ 	.word	0x00000004


	//----- nvinfo : EIATTR_FRAME_SIZE
	.align		4
.L_77:
        /*01d4*/ 	.byte	0x04, 0x11
        /*01d6*/ 	.short	(.L_79 - .L_78)
	.align		4
.L_78:
        /*01d8*/ 	.word	index@(fused_nn_conv2d_add_nn_relu_6_kernel0)
        /*01dc*/ 	.word	0x00000000


	//----- nvinfo : EIATTR_REGCOUNT
	.align		4
.L_79:
        /*01e0*/ 	.byte	0x04, 0x2f
        /*01e2*/ 	.short	(.L_81 - .L_80)
	.align		4
.L_80:
        /*01e4*/ 	.word	index@(fused_nn_conv2d_add_3_kernel0)
        /*01e8*/ 	.word	0x00000004


	//----- nvinfo : EIATTR_FRAME_SIZE
	.align		4
.L_81:
        /*01ec*/ 	.byte	0x04, 0x11
        /*01ee*/ 	.short	(.L_83 - .L_82)
	.align		4
.L_82:
        /*01f0*/ 	.word	index@(fused_nn_conv2d_add_3_kernel0)
        /*01f4*/ 	.word	0x00000000


	//----- nvinfo : EIATTR_REGCOUNT
	.align		4
.L_83:
        /*01f8*/ 	.byte	0x04, 0x2f
        /*01fa*/ 	.short	(.L_85 - .L_84)
	.align		4
.L_84:
        /*01fc*/ 	.word	index@(fused_nn_conv2d_add_nn_relu_kernel0)
        /*0200*/ 	.word	0x00000004


	//----- nvinfo : EIATTR_FRAME_SIZE
	.align		4
.L_85:
        /*0204*/ 	.byte	0x04, 0x11
        /*0206*/ 	.short	(.L_87 - .L_86)
	.align		4
.L_86:
        /*0208*/ 	.word	index@(fused_nn_conv2d_add_nn_relu_kernel0)
        /*020c*/ 	.word	0x00000000


	//----- nvinfo : EIATTR_REGCOUNT
	.align		4
.L_87:
        /*0210*/ 	.byte	0x04, 0x2f
        /*0212*/ 	.short	(.L_89 - .L_88)
	.align		4
.L_88:
        /*0214*/ 	.word	index@(fused_nn_conv2d_2_kernel0)
        /*0218*/ 	.word	0x00000004


	//----- nvinfo : EIATTR_FRAME_SIZE
	.align		4
.L_89:
        /*021c*/ 	.byte	0x04, 0x11
        /*021e*/ 	.short	(.L_91 - .L_90)
	.align		4
.L_90:
        /*0220*/ 	.word	index@(fused_nn_conv2d_2_kernel0)
        /*0224*/ 	.word	0x00000000


	//----- nvinfo : EIATTR_REGCOUNT
	.align		4
.L_91:
        /*0228*/ 	.byte	0x04, 0x2f
        /*022a*/ 	.short	(.L_93 - .L_92)
	.align		4
.L_92:
        /*022c*/ 	.word	index@(fused_nn_conv2d_add_multiply_add_nn_relu_kernel0)
        /*0230*/ 	.word	0x00000004


	//----- nvinfo : EIATTR_FRAME_SIZE
	.align		4
.L_93:
        /*0234*/ 	.byte	0x04, 0x11
        /*0236*/ 	.short	(.L_95 - .L_94)
	.align		4
.L_94:
        /*0238*/ 	.word	index@(fused_nn_conv2d_add_multiply_add_nn_relu_kernel0)
        /*023c*/ 	.word	0x00000000


	//----- nvinfo : EIATTR_REGCOUNT
	.align		4
.L_95:
        /*0240*/ 	.byte	0x04, 0x2f
        /*0242*/ 	.short	(.L_97 - .L_96)
	.align		4
.L_96:
        /*0244*/ 	.word	index@(fused_nn_global_avg_pool2d_kernel0)
        /*0248*/ 	.word	0x00000004


	//----- nvinfo : EIATTR_FRAME_SIZE
	.align		4
.L_97:
        /*024c*/ 	.byte	0x04, 0x11
        /*024e*/ 	.short	(.L_99 - .L_98)
	.align		4
.L_98:
        /*0250*/ 	.word	index@(fused_nn_global_avg_pool2d_kernel0)
        /*0254*/ 	.word	0x00000000


	//----- nvinfo : EIATTR_REGCOUNT
	.align		4
.L_99:
        /*0258*/ 	.byte	0x04, 0x2f
        /*025a*/ 	.short	(.L_101 - .L_100)
	.align		4
.L_100:
        /*025c*/ 	.word	index@(fused_nn_batch_flatten_kernel0)
        /*0260*/ 	.word	0x00000004


	//----- nvinfo : EIATTR_FRAME_SIZE
	.align		4
.L_101:
        /*0264*/ 	.byte	0x04, 0x11
        /*0266*/ 	.short	(.L_103 - .L_102)
	.align		4
.L_102:
        /*0268*/ 	.word	index@(fused_nn_batch_flatten_kernel0)
        /*026c*/ 	.word	0x00000000


	//----- nvinfo : EIATTR_REGCOUNT
	.align		4
.L_103:
        /*0270*/ 	.byte	0x04, 0x2f
        /*0272*/ 	.short	(.L_105 - .L_104)
	.align		4
.L_104:
        /*0274*/ 	.word	index@(fused_nn_conv2d_kernel0)
        /*0278*/ 	.word	0x00000004


	//----- nvinfo : EIATTR_FRAME_SIZE
	.align		4
.L_105:
        /*027c*/ 	.byte	0x04, 0x11
        /*027e*/ 	.short	(.L_107 - .L_106)
	.align		4
.L_106:
        /*0280*/ 	.word	index@(fused_nn_conv2d_kernel0)
        /*0284*/ 	.word	0x00000000


	//----- nvinfo : EIATTR_REGCOUNT
	.align		4
.L_107:
        /*0288*/ 	.byte	0x04, 0x2f
        /*028a*/ 	.short	(.L_109 - .L_108)
	.align		4
.L_108:
        /*028c*/ 	.word	index@(fused_nn_conv2d_add_nn_relu_5_kernel0)
        /*0290*/ 	.word	0x00000004


	//----- nvinfo : EIATTR_FRAME_SIZE
	.align		4
.L_109:
        /*0294*/ 	.byte	0x04, 0x11
        /*0296*/ 	.short	(.L_111 - .L_110)
	.align		4
.L_110:
        /*0298*/ 	.word	index@(fused_nn_conv2d_add_nn_relu_5_kernel0)
        /*029c*/ 	.word	0x00000000


	//----- nvinfo : EIATTR_REGCOUNT
	.align		4
.L_111:
        /*02a0*/ 	.byte	0x04, 0x2f
        /*02a2*/ 	.short	(.L_113 - .L_112)
	.align		4
.L_112:
        /*02a4*/ 	.word	index@(fused_add_nn_relu_3_kernel0)
        /*02a8*/ 	.word	0x00000004


	//----- nvinfo : EIATTR_FRAME_SIZE
	.align		4
.L_113:
        /*02ac*/ 	.byte	0x04, 0x11
        /*02ae*/ 	.short	(.L_115 - .L_114)
	.align		4
.L_114:
        /*02b0*/ 	.word	index@(fused_add_nn_relu_3_kernel0)
        /*02b4*/ 	.word	0x00000000


	//----- nvinfo : EIATTR_REGCOUNT
	.align		4
.L_115:
        /*02b8*/ 	.byte	0x04, 0x2f
        /*02ba*/ 	.short	(.L_117 - .L_116)
	.align		4
.L_116:
        /*02bc*/ 	.word	index@(fused_nn_conv2d_add_nn_relu_3_kernel0)
        /*02c0*/ 	.word	0x00000004


	//----- nvinfo : EIATTR_FRAME_SIZE
	.align		4
.L_117:
        /*02c4*/ 	.byte	0x04, 0x11
        /*02c6*/ 	.short	(.L_119 - .L_118)
	.align		4
.L_118:
        /*02c8*/ 	.word	index@(fused_nn_conv2d_add_nn_relu_3_kernel0)
        /*02cc*/ 	.word	0x00000000


	//----- nvinfo : EIATTR_MIN_STACK_SIZE
	.align		4
.L_119:
        /*02d0*/ 	.byte	0x04, 0x12
        /*02d2*/ 	.short	(.L_121 - .L_120)
	.align		4
.L_120:
        /*02d4*/ 	.word	index@(fused_nn_conv2d_add_nn_relu_3_kernel0)
        /*02d8*/ 	.word	0x00000000


	//----- nvinfo : EIATTR_MIN_STACK_SIZE
	.align		4
.L_121:
        /*02dc*/ 	.byte	0x04, 0x12
        /*02de*/ 	.short	(.L_123 - .L_122)
	.align		4
.L_122:
        /*02e0*/ 	.word	index@(fused_add_nn_relu_3_kernel0)
        /*02e4*/ 	.word	0x00000000


	//----- nvinfo : EIATTR_MIN_STACK_SIZE
	.align		4
.L_123:
        /*02e8*/ 	.byte	0x04, 0x12
        /*02ea*/ 	.short	(.L_125 - .L_124)
	.align		4
.L_124:
        /*02ec*/ 	.word	index@(fused_nn_conv2d_add_nn_relu_5_kernel0)
        /*02f0*/ 	.word	0x00000000


	//----- nvinfo : EIATTR_MIN_STACK_SIZE
	.align		4
.L_125:
        /*02f4*/ 	.byte	0x04, 0x12
        /*02f6*/ 	.short	(.L_127 - .L_126)
	.align		4
.L_126:
        /*02f8*/ 	.word	index@(fused_nn_conv2d_kernel0)
        /*02fc*/ 	.word	0x00000000


	//----- nvinfo : EIATTR_MIN_STACK_SIZE
	.align		4
.L_127:
        /*0300*/ 	.byte	0x04, 0x12
        /*0302*/ 	.short	(.L_129 - .L_128)
	.align		4
.L_128:
        /*0304*/ 	.word	index@(fused_nn_batch_flatten_kernel0)
        /*0308*/ 	.word	0x00000000


	//----- nvinfo : EIATTR_MIN_STACK_SIZE
	.align		4
.L_129:
        /*030c*/ 	.byte	0x04, 0x12
        /*030e*/ 	.short	(.L_131 - .L_130)
	.align		4
.L_130:
        /*0310*/ 	.word	index@(fused_nn_global_avg_pool2d_kernel0)
        /*0314*/ 	.word	0x00000000


	//----- nvinfo : EIATTR_MIN_STACK_SIZE
	.align		4
.L_131:
        /*0318*/ 	.byte	0x04, 0x12
        /*031a*/ 	.short	(.L_133 - .L_132)
	.align		4
.L_132:
        /*031c*/ 	.word	index@(fused_nn_conv2d_add_multiply_add_nn_relu_kernel0)
        /*0320*/ 	.word	0x00000000


	//----- nvinfo : EIATTR_MIN_STACK_SIZE
	.align		4
.L_133:
        /*0324*/ 	.byte	0x04, 0x12
        /*0326*/ 	.short	(.L_135 - .L_134)
	.align		4
.L_134:
        /*0328*/ 	.word	index@(fused_nn_conv2d_2_kernel0)
        /*032c*/ 	.word	0x00000000


	//----- nvinfo : EIATTR_MIN_STACK_SIZE
	.align		4
.L_135:
        /*0330*/ 	.byte	0x04, 0x12
        /*0332*/ 	.short	(.L_137 - .L_136)
	.align		4
.L_136:
        /*0334*/ 	.word	index@(fused_nn_conv2d_add_nn_relu_kernel0)
        /*0338*/ 	.word	0x00000000


	//----- nvinfo : EIATTR_MIN_STACK_SIZE
	.align		4
.L_137:
        /*033c*/ 	.byte	0x04, 0x12
        /*033e*/ 	.short	(.L_139 - .L_138)
	.align		4
.L_138:
        /*0340*/ 	.word	index@(fused_nn_conv2d_add_3_kernel0)
        /*0344*/ 	.word	0x00000000


	//----- nvinfo : EIATTR_MIN_STACK_SIZE
	.align		4
.L_139:
        /*0348*/ 	.byte	0x04, 0x12
        /*034a*/ 	.short	(.L_141 - .L_140)
	.align		4
.L_140:
        /*034c*/ 	.word	index@(fused_nn_conv2d_add_nn_relu_6_kernel0)
        /*0350*/ 	.word	0x00000000


	//----- nvinfo : EIATTR_MIN_STACK_SIZE
	.align		4
.L_141:
        /*0354*/ 	.byte	0x04, 0x12
        /*0356*/ 	.short	(.L_143 - .L_142)
	.align		4
.L_142:
        /*0358*/ 	.word	index@(fused_nn_conv2d_3_kernel0)
        /*035c*/ 	.word	0x00000000


	//----- nvinfo : EIATTR_MIN_STACK_SIZE
	.align		4
.L_143:
        /*0360*/ 	.byte	0x04, 0x12
        /*0362*/ 	.short	(.L_145 - .L_144)
	.align		4
.L_144:
        /*0364*/ 	.word	index@(fused_nn_conv2d_add_2_kernel0)
        /*0368*/ 	.word	0x00000000


	//----- nvinfo : EIATTR_MIN_STACK_SIZE
	.align		4
.L_145:
        /*036c*/ 	.byte	0x04, 0x12
        /*036e*/ 	.short	(.L_147 - .L_146)
	.align		4
.L_146:
        /*0370*/ 	.word	index@(fused_nn_conv2d_add_add_nn_relu_2_kernel0)
        /*0374*/ 	.word	0x00000000


	//----- nvinfo : EIATTR_MIN_STACK_SIZE
	.align		4
.L_147:
        /*0378*/ 	.byte	0x04, 0x12
        /*037a*/ 	.short	(.L_149 - .L_148)
	.align		4
.L_148:
        /*037c*/ 	.word	index@(fused_nn_conv2d_add_kernel0)
        /*0380*/ 	.word	0x00000000


	//----- nvinfo : EIATTR_MIN_STACK_SIZE
	.align		4
.L_149:
        /*0384*/ 	.byte	0x04, 0x12
        /*0386*/ 	.short	(.L_151 - .L_150)
	.align		4
.L_150:
        /*0388*/ 	.word	index@(fused_nn_conv2d_add_nn_relu_4_kernel0)
        /*038c*/ 	.word	0x00000000


	//----- nvinfo : EIATTR_MIN_STACK_SIZE
	.align		4
.L_151:
        /*0390*/ 	.byte	0x04, 0x12
        /*0392*/ 	.short	(.L_153 - .L_152)
	.align		4
.L_152:
        /*0394*/ 	.word	index@(fused_nn_conv2d_add_nn_relu_1_kernel0)
        /*0398*/ 	.word	0x00000000


	//----- nvinfo : EIATTR_MIN_STACK_SIZE
	.align		4
.L_153:
        /*039c*/ 	.byte	0x04, 0x12
        /*039e*/ 	.short	(.L_155 - .L_154)
	.align		4
.L_154:
        /*03a0*/ 	.word	index@(fused_add_10_kernel0)
        /*03a4*/ 	.word	0x00000000


	//----- nvinfo : EIATTR_MIN_STACK_SIZE
	.align		4
.L_155:
        /*03a8*/ 	.byte	0x04, 0x12
        /*03aa*/ 	.short	(.L_157 - .L_156)
	.align		4
.L_156:
        /*03ac*/ 	.word	index@(fused_nn_dense_add_kernel0)
        /*03b0*/ 	.word	0x00000000


	//----- nvinfo : EIATTR_MIN_STACK_SIZE
	.align		4
.L_157:
        /*03b4*/ 	.byte	0x04, 0x12
        /*03b6*/ 	.short	(.L_159 - .L_158)
	.align		4
.L_158:
        /*03b8*/ 	.word	index@(fused_nn_conv2d_add_nn_relu_2_kernel0)
        /*03bc*/ 	.word	0x00000000


	//----- nvinfo : EIATTR_MIN_STACK_SIZE
	.align		4
.L_159:
        /*03c0*/ 	.byte	0x04, 0x12
        /*03c2*/ 	.short	(.L_161 - .L_160)
	.align		4
.L_160:
        /*03c4*/ 	.word	index@(fused_nn_conv2d_add_add_nn_relu_1_kernel0)
        /*03c8*/ 	.word	0x00000000


	//----- nvinfo : EIATTR_MIN_STACK_SIZE
	.align		4
.L_161:
        /*03cc*/ 	.byte	0x04, 0x12
        /*03ce*/ 	.short	(.L_163 - .L_162)
	.align		4
.L_162:
        /*03d0*/ 	.word	index@(fused_nn_conv2d_1_kernel0)
        /*03d4*/ 	.word	0x00000000


	//----- nvinfo : EIATTR_MIN_STACK_SIZE
	.align		4
.L_163:
        /*03d8*/ 	.byte	0x04, 0x12
        /*03da*/ 	.short	(.L_165 - .L_164)
	.align		4
.L_164:
        /*03dc*/ 	.word	index@(fused_add_nn_relu_2_kernel0)
        /*03e0*/ 	.word	0x00000000


	//----- nvinfo : EIATTR_MIN_STACK_SIZE
	.align		4
.L_165:
        /*03e4*/ 	.byte	0x04, 0x12
        /*03e6*/ 	.short	(.L_167 - .L_166)
	.align		4
.L_166:
        /*03e8*/ 	.word	index@(fused_nn_softmax_kernel0)
        /*03ec*/ 	.word	0x00000000


	//----- nvinfo : EIATTR_MIN_STACK_SIZE
	.align		4
.L_167:
        /*03f0*/ 	.byte	0x04, 0x12
        /*03f2*/ 	.short	(.L_169 - .L_168)
	.align		4
.L_168:
        /*03f4*/ 	.word	index@(fused_add_nn_relu_kernel0)
        /*03f8*/ 	.word	0x00000000


	//----- nvinfo : EIATTR_MIN_STACK_SIZE
	.align		4
.L_169:
        /*03fc*/ 	.byte	0x04, 0x12
        /*03fe*/ 	.short	(.L_171 - .L_170)
	.align		4
.L_170:
        /*0400*/ 	.word	index@(fused_nn_conv2d_add_add_nn_relu_kernel0)
        /*0404*/ 	.word	0x00000000


	//----- nvinfo : EIATTR_MIN_STACK_SIZE
	.align		4
.L_171:
        /*0408*/ 	.byte	0x04, 0x12
        /*040a*/ 	.short	(.L_173 - .L_172)
	.align		4
.L_172:
        /*040c*/ 	.word	index@(fused_nn_max_pool2d_add_nn_relu_kernel0)
        /*0410*/ 	.word	0x00000000


	//----- nvinfo : EIATTR_MIN_STACK_SIZE
	.align		4
.L_173:
        /*0414*/ 	.byte	0x04, 0x12
        /*0416*/ 	.short	(.L_175 - .L_174)
	.align		4
.L_174:
        /*0418*/ 	.word	index@(fused_nn_conv2d_add_nn_relu_7_kernel0)
        /*041c*/ 	.word	0x00000000


	//----- nvinfo : EIATTR_MIN_STACK_SIZE
	.align		4
.L_175:
        /*0420*/ 	.byte	0x04, 0x12
        /*0422*/ 	.short	(.L_177 - .L_176)
	.align		4
.L_176:
        /*0424*/ 	.word	index@(fused_nn_conv2d_add_1_kernel0)
        /*0428*/ 	.word	0x00000000


	//----- nvinfo : EIATTR_MIN_STACK_SIZE
	.align		4
.L_177:
        /*042c*/ 	.byte	0x04, 0x12
        /*042e*/ 	.short	(.L_179 - .L_178)
	.align		4
.L_178:
        /*0430*/ 	.word	index@(fused_add_nn_relu_1_kernel0)
        /*0434*/ 	.word	0x00000000
.L_179:


//--------------------- .nv.compat                --------------------------
	.section	.nv.compat,"",@"SHT_CUDA_COMPAT_INFO"
	.align	4
        /*0000*/ 	.byte	0x02, 0x09, 0x00, 0x00, 0x02, 0x02, 0x01, 0x00, 0x02, 0x05, 0x05, 0x00, 0x03, 0x07, 0x01, 0x01
        /*0010*/ 	.byte	0x02, 0x03, 0x00, 0x00, 0x02, 0x06, 0x01, 0x00, 0x04, 0x0b, 0x08, 0x00, 0x09, 0x00, 0x00, 0x00
        /*0020*/ 	.byte	0x00, 0x00, 0x00, 0x00


//--------------------- .nv.info.fused_nn_conv2d_add_nn_relu_3_kernel0 --------------------------
	.section	.nv.info.fused_nn_conv2d_add_nn_relu_3_kernel0,"",@"SHT_CUDA_INFO"
	.sectionflags	@""
	.align	4


	//----- nvinfo : EIATTR_CUDA_API_VERSION
	.align		4
        /*0000*/ 	.byte	0x04, 0x37
        /*0002*/ 	.short	(.L_181 - .L_180)
.L_180:
        /*0004*/ 	.word	0x00000082


	//----- nvinfo : EIATTR_KPARAM_INFO
	.align		4
.L_181:
        /*0008*/ 	.byte	0x04, 0x17
        /*000a*/ 	.short	(.L_183 - .L_182)
.L_182:
        /*000c*/ 	.word	0x00000000
        /*0010*/ 	.short	0x0006
        /*0012*/ 	.short	0x0030
        /*0014*/ 	.byte	0x00, 0xf5, 0x21, 0x00


	//----- nvinfo : EIATTR_KPARAM_INFO
	.align		4
.L_183:
        /*0018*/ 	.byte	0x04, 0x17
        /*001a*/ 	.short	(.L_185 - .L_184)
.L_184:
        /*001c*/ 	.word	0x00000000
        /*0020*/ 	.short	0x0005
        /*0022*/ 	.short	0x0028
        /*0024*/ 	.byte	0x00, 0xf5, 0x21, 0x00


	//----- nvinfo : EIATTR_KPARAM_INFO
	.align		4
.L_185:
        /*0028*/ 	.byte	0x04, 0x17
        /*002a*/ 	.short	(.L_187 - .L_186)
.L_186:
        /*002c*/ 	.word	0x00000000
        /*0030*/ 	.short	0x0004
        /*0032*/ 	.short	0x0020
        /*0034*/ 	.byte	0x00, 0xf5, 0x21, 0x00


	//----- nvinfo : EIATTR_KPARAM_INFO
	.align		4
.L_187:
        /*0038*/ 	.byte	0x04, 0x17
        /*003a*/ 	.short	(.L_189 - .L_188)
.L_188:
        /*003c*/ 	.word	0x00000000
        /*0040*/ 	.short	0x0003
        /*0042*/ 	.short	0x0018
        /*0044*/ 	.byte	0x00, 0xf5, 0x21, 0x00


	//----- nvinfo : EIATTR_KPARAM_INFO
	.align		4
.L_189:
        /*0048*/ 	.byte	0x04, 0x17
        /*004a*/ 	.short	(.L_191 - .L_190)
.L_190:
        /*004c*/ 	.word	0x00000000
        /*0050*/ 	.short	0x0002
        /*0052*/ 	.short	0x0010
        /*0054*/ 	.byte	0x00, 0xf5, 0x21, 0x00


	//----- nvinfo : EIATTR_KPARAM_INFO
	.align		4
.L_191:
        /*0058*/ 	.byte	0x04, 0x17
        /*005a*/ 	.short	(.L_193 - .L_192)
.L_192:
        /*005c*/ 	.word	0x00000000
        /*0060*/ 	.short	0x0001
        /*0062*/ 	.short	0x0008
        /*0064*/ 	.byte	0x00, 0xf5, 0x21, 0x00


	//----- nvinfo : EIATTR_KPARAM_INFO
	.align		4
.L_193:
        /*0068*/ 	.byte	0x04, 0x17
        /*006a*/ 	.short	(.L_195 - .L_194)
.L_194:
        /*006c*/ 	.word	0x00000000
        /*0070*/ 	.short	0x0000
        /*0072*/ 	.short	0x0000
        /*0074*/ 	.byte	0x00, 0xf5, 0x21, 0x00


	//----- nvinfo : EIATTR_SPARSE_MMA_MASK
	.align		4
.L_195:
        /*0078*/ 	.byte	0x03, 0x50
        /*007a*/ 	.short	0x0000


	//----- nvinfo : EIATTR_MAXREG_COUNT
	.align		4
        /*007c*/ 	.byte	0x03, 0x1b
        /*007e*/ 	.short	0x00ff


	//----- nvinfo : EIATTR_MERCURY_ISA_VERSION
	.align		4
        /*0080*/ 	.byte	0x03, 0x5f
        /*0082*/ 	.short	0x0101


	//----- nvinfo : EIATTR_VRC_CTA_INIT_COUNT
	.align		4
        /*0084*/ 	.byte	0x02, 0x4a
	.zero		1
	.zero		1


	//----- nvinfo : EIATTR_EXIT_INSTR_OFFSETS
	.align		4
        /*0088*/ 	.byte	0x04, 0x1c
        /*008a*/ 	.short	(.L_197 - .L_196)


	//   ....[0]....
.L_196:
        /*008c*/ 	.word	0x00000010


	//----- nvinfo : EIATTR_CBANK_PARAM_SIZE
	.align		4
.L_197:
        /*0090*/ 	.byte	0x03, 0x19
        /*0092*/ 	.short	0x0038


	//----- nvinfo : EIATTR_PARAM_CBANK
	.align		4
        /*0094*/ 	.byte	0x04, 0x0a
        /*0096*/ 	.short	(.L_199 - .L_198)
	.align		4
.L_198:
        /*0098*/ 	.word	index@(.nv.constant0.fused_nn_conv2d_add_nn_relu_3_kernel0)
        /*009c*/ 	.short	0x0380
        /*009e*/ 	.short	0x0038


	//----- nvinfo : EIATTR_SW_WAR
	.align		4
.L_199:
        /*00a0*/ 	.byte	0x04, 0x36
        /*00a2*/ 	.short	(.L_201 - .L_200)
.L_200:
        /*00a4*/ 	.word	0x00000008
.L_201:


//--------------------- .nv.info.fused_add_nn_relu_3_kernel0 --------------------------
	.section	.nv.info.fused_add_nn_relu_3_kernel0,"",@"SHT_CUDA_INFO"
	.sectionflags	@""
	.align	4


	//----- nvinfo : EIATTR_CUDA_API_VERSION
	.align		4
        /*0000*/ 	.byte	0x04, 0x37
        /*0002*/ 	.short	(.L_203 - .L_202)
.L_202:
        /*0004*/ 	.word	0x00000082


	//----- nvinfo : EIATTR_KPARAM_INFO
	.align		4
.L_203:
        /*0008*/ 	.byte	0x04, 0x17
        /*000a*/ 	.short	(.L_205 - .L_204)
.L_204:
        /*000c*/ 	.word	0x00000000
        /*0010*/ 	.short	0x0005
        /*0012*/ 	.short	0x0028
        /*0014*/ 	.byte	0x00, 0xf5, 0x21, 0x00


	//----- nvinfo : EIATTR_KPARAM_INFO
	.align		4
.L_205:
        /*0018*/ 	.byte	0x04, 0x17
        /*001a*/ 	.short	(.L_207 - .L_206)
.L_206:
        /*001c*/ 	.word	0x00000000
        /*0020*/ 	.short	0x0004
        /*0022*/ 	.short	0x0020
        /*0024*/ 	.byte	0x00, 0xf5, 0x21, 0x00


	//----- nvinfo : EIATTR_KPARAM_INFO
	.align		4
.L_207:
        /*0028*/ 	.byte	0x04, 0x17
        /*002a*/ 	.short	(.L_209 - .L_208)
.L_208:
        /*002c*/ 	.word	0x00000000
        /*0030*/ 	.short	0x0003
        /*0032*/ 	.short	0x0018
        /*0034*/ 	.byte	0x00, 0xf5, 0x21, 0x00


	//----- nvinfo : EIATTR_KPARAM_INFO
	.align		4
.L_209:
        /*0038*/ 	.byte	0x04, 0x17
        /*003a*/ 	.short	(.L_211 - .L_210)
.L_210:
        /*003c*/ 	.word	0x00000000
        /*0040*/ 	.short	0x0002
        /*0042*/ 	.short	0x0010
        /*0044*/ 	.byte	0x00, 0xf5, 0x21, 0x00


	//----- nvinfo : EIATTR_KPARAM_INFO
	.align		4
.L_211:
        /*0048*/ 	.byte	0x04, 0x17
        /*004a*/ 	.short	(.L_213 - .L_212)
.L_212:
        /*004c*/ 	.word	0x00000000
        /*0050*/ 	.short	0x0001
        /*0052*/ 	.short	0x0008
        /*0054*/ 	.byte	0x00, 0xf5, 0x21, 0x00


	//----- nvinfo : EIATTR_KPARAM_INFO
	.align		4
.L_213:
        /*0058*/ 	.byte	0x04, 0x17
        /*005a*/ 	.short	(.L_215 - .L_214)
.L_214:
        /*005c*/ 	.word	0x00000000
        /*0060*/ 	.short	0x0000
        /*0062*/ 	.short	0x0000
        /*0064*/ 	.byte	0x00, 0xf5, 0x21, 0x00


	//----- nvinfo : EIATTR_SPARSE_MMA_MASK
	.align		4
.L_215:
        /*0068*/ 	.byte	0x03, 0x50
        /*006a*/ 	.short	0x0000


	//----- nvinfo : EIATTR_MAXREG_COUNT
	.align		4
        /*006c*/ 	.byte	0x03, 0x1b
        /*006e*/ 	.short	0x00ff


	//----- nvinfo : EIATTR_MERCURY_ISA_VERSION
	.align		4
        /*0070*/ 	.byte	0x03, 0x5f
        /*0072*/ 	.short	0x0101


	//----- nvinfo : EIATTR_VRC_CTA_INIT_COUNT
	.align		4
        /*0074*/ 	.byte	0x02, 0x4a
	.zero		1
	.zero		1


	//----- nvinfo : EIATTR_EXIT_INSTR_OFFSETS
	.align		4
        /*0078*/ 	.byte	0x04, 0x1c
        /*007a*/ 	.short	(.L_217 - .L_216)


	//   ....[0]....
.L_216:
        /*007c*/ 	.word	0x00000010


	//----- nvinfo : EIATTR_CBANK_PARAM_SIZE
	.align		4
.L_217:
        /*0080*/ 	.byte	0x03, 0x19
        /*0082*/ 	.short	0x0030


	//----- nvinfo : EIATTR_PARAM_CBANK
	.align		4
        /*0084*/ 	.byte	0x04, 0x0a
        /*0086*/ 	.short	(.L_219 - .L_218)
	.align		4
.L_218:
        /*0088*/ 	.word	index@(.nv.constant0.fused_add_nn_relu_3_kernel0)
        /*008c*/ 	.short	0x0380
        /*008e*/ 	.short	0x0030


	//----- nvinfo : EIATTR_SW_WAR
	.align		4
.L_219:
        /*0090*/ 	.byte	0x04, 0x36
        /*0092*/ 	.short	(.L_221 - .L_220)
.L_220:
        /*0094*/ 	.word	0x00000008
.L_221:


//--------------------- .nv.info.fused_nn_conv2d_add_nn_relu_5_kernel0 --------------------------
	.section	.nv.info.fused_nn_conv2d_add_nn_relu_5_kernel0,"",@"SHT_CUDA_INFO"
	.sectionflags	@""
	.align	4


	//----- nvinfo : EIATTR_CUDA_API_VERSION
	.align		4
        /*0000*/ 	.byte	0x04, 0x37
        /*0002*/ 	.short	(.L_223 - .L_222)
.L_222:
        /*0004*/ 	.word	0x00000082


	//----- nvinfo : EIATTR_KPARAM_INFO
	.align		4
.L_223:
        /*0008*/ 	.byte	0x04, 0x17
        /*000a*/ 	.short	(.L_225 - .L_224)
.L_224:
        /*000c*/ 	.word	0x00000000
        /*0010*/ 	.short	0x0006
        /*0012*/ 	.short	0x0030
        /*0014*/ 	.byte	0x00, 0xf5, 0x21, 0x00


	//----- nvinfo : EIATTR_KPARAM_INFO
	.align		4
.L_225:
        /*0018*/ 	.byte	0x04, 0x17
        /*001a*/ 	.short	(.L_227 - .L_226)
.L_226:
        /*001c*/ 	.word	0x00000000
        /*0020*/ 	.short	0x0005
        /*0022*/ 	.short	0x0028
        /*0024*/ 	.byte	0x00, 0xf5, 0x21, 0x00


	//----- nvinfo : EIATTR_KPARAM_INFO
	.align		4
.L_227:
        /*0028*/ 	.byte	0x04, 0x17
        /*002a*/ 	.short	(.L_229 - .L_228)
.L_228:
        /*002c*/ 	.word	0x00000000
        /*0030*/ 	.short	0x0004
        /*0032*/ 	.short	0x0020
        /*0034*/ 	.byte	0x00, 0xf5, 0x21, 0x00


	//----- nvinfo : EIATTR_KPARAM_INFO
	.align		4
.L_229:
        /*0038*/ 	.byte	0x04, 0x17
        /*003a*/ 	.short	(.L_231 - .L_230)
.L_230:
        /*003c*/ 	.word	0x00000000
        /*0040*/ 	.short	0x0003
        /*0042*/ 	.short	0x0018
        /*0044*/ 	.byte	0x00, 0xf5, 0x21, 0x00


	//----- nvinfo : EIATTR_KPARAM_INFO
	.align		4
.L_231:
        /*0048*/ 	.byte	0x04, 0x17
        /*004a*/ 	.short	(.L_233 - .L_232)
.L_232:
        /*004c*/ 	.word	0x00000000
        /*0050*/ 	.short	0x0002
        /*0052*/ 	.short	0x0010
        /*0054*/ 	.byte	0x00, 0xf5, 0x21, 0x00


	//----- nvinfo : EIATTR_KPARAM_INFO
	.align		4
.L_233:
        /*0058*/ 	.byte	0x04, 0x17
        /*005a*/ 	.short	(.L_235 - .L_234)
.L_234:
        /*005c*/ 	.word	0x00000000
        /*0060*/ 	.short	0x0001
        /*0062*/ 	.short	0x0008
        /*0064*/ 	.byte	0x00, 0xf5, 0x21, 0x00


	//----- nvinfo : EIATTR_KPARAM_INFO
	.align		4
.L_235:
        /*0068*/ 	.byte	0x04, 0x17
        /*006a*/ 	.short	(.L_237 - .L_236)
.L_236:
        /*006c*/ 	.word	0x00000000
        /*0070*/ 	.short	0x0000
        /*0072*/ 	.short	0x0000
        /*0074*/ 	.byte	0x00, 0xf5, 0x21, 0x00


	//----- nvinfo : EIATTR_SPARSE_MMA_MASK
	.align		4
.L_237:
        /*0078*/ 	.byte	0x03, 0x50
        /*007a*/ 	.short	0x0000


	//----- nvinfo : EIATTR_MAXREG_COUNT
	.align		4
        /*007c*/ 	.byte	0x03, 0x1b
        /*007e*/ 	.short	0x00ff


	//----- nvinfo : EIATTR_MERCURY_ISA_VERSION
	.align		4
        /*0080*/ 	.byte	0x03, 0x5f
        /*0082*/ 	.short	0x0101


	//----- nvinfo : EIATTR_VRC_CTA_INIT_COUNT
	.align		4
        /*0084*/ 	.byte	0x02, 0x4a
	.zero		1
	.zero		1


	//----- nvinfo : EIATTR_EXIT_INSTR_OFFSETS
	.align		4
        /*0088*/ 	.byte	0x04, 0x1c
        /*008a*/ 	.short	(.L_239 - .L_238)


	//   ....[0]....
.L_238:
        /*008c*/ 	.word	0x00000010


	//----- nvinfo : EIATTR_CBANK_PARAM_SIZE
	.align		4
.L_239:
        /*0090*/ 	.byte	0x03, 0x19
        /*0092*/ 	.short	0x0038


	//----- nvinfo : EIATTR_PARAM_CBANK
	.align		4
        /*0094*/ 	.byte	0x04, 0x0a
        /*0096*/ 	.short	(.L_241 - .L_240)
	.align		4
.L_240:
        /*0098*/ 	.word	index@(.nv.constant0.fused_nn_conv2d_add_nn_relu_5_kernel0)
        /*009c*/ 	.short	0x0380
        /*009e*/ 	.short	0x0038


	//----- nvinfo : EIATTR_SW_WAR
	.align		4
.L_241:
        /*00a0*/ 	.byte	0x04, 0x36
        /*00a2*/ 	.short	(.L_243 - .L_242)
.L_242:
        /*00a4*/ 	.word	0x00000008
.L_243:


//--------------------- .nv.info.fused_nn_conv2d_kernel0 --------------------------
	.section	.nv.info.fused_nn_conv2d_kernel0,"",@"SHT_CUDA_INFO"
	.sectionflags	@""
	.align	4


	//----- nvinfo : EIATTR_CUDA_API_VERSION
	.align		4
        /*0000*/ 	.byte	0x04, 0x37
        /*0002*/ 	.short	(.L_245 - .L_244)
.L_244:
        /*0004*/ 	.word	0x00000082


	//----- nvinfo : EIATTR_KPARAM_INFO
	.align		4
.L_245:
        /*0008*/ 	.byte	0x04, 0x17
        /*000a*/ 	.short	(.L_247 - .L_246)
.L_246:
        /*000c*/ 	.word	0x00000000
        /*0010*/ 	.short	0x0005
        /*0012*/ 	.short	0x0028
        /*0014*/ 	.byte	0x00, 0xf5, 0x21, 0x00


	//----- nvinfo : EIATTR_KPARAM_INFO
	.align		4
.L_247:
        /*0018*/ 	.byte	0x04, 0x17
        /*001a*/ 	.short	(.L_249 - .L_248)
.L_248:
        /*001c*/ 	.word	0x00000000
        /*0020*/ 	.short	0x0004
        /*0022*/ 	.short	0x0020
        /*0024*/ 	.byte	0x00, 0xf5, 0x21, 0x00


	//----- nvinfo : EIATTR_KPARAM_INFO
	.align		4
.L_249:
        /*0028*/ 	.byte	0x04, 0x17
        /*002a*/ 	.short	(.L_251 - .L_250)
.L_250:
        /*002c*/ 	.word	0x00000000
        /*0030*/ 	.short	0x0003
        /*0032*/ 	.short	0x0018
        /*0034*/ 	.byte	0x00, 0xf5, 0x21, 0x00


	//----- nvinfo : EIATTR_KPARAM_INFO
	.align		4
.L_251:
        /*0038*/ 	.byte	0x04, 0x17
        /*003a*/ 	.short	(.L_253 - .L_252)
.L_252:
        /*003c*/ 	.word	0x00000000
        /*0040*/ 	.short	0x0002
        /*0042*/ 	.short	0x0010
        /*0044*/ 	.byte	0x00, 0xf5, 0x21, 0x00


	//----- nvinfo : EIATTR_KPARAM_INFO
	.align		4
.L_253:
        /*0048*/ 	.byte	0x04, 0x17
        /*004a*/ 	.short	(.L_255 - .L_254)
.L_254:
        /*004c*/ 	.word	0x00000000
        /*0050*/ 	.short	0x0001
        /*0052*/ 	.short	0x0008
        /*0054*/ 	.byte	0x00, 0xf5, 0x21, 0x00


	//----- nvinfo : EIATTR_KPARAM_INFO
	.align		4
.L_255:
        /*0058*/ 	.byte	0x04, 0x17
        /*005a*/ 	.short	(.L_257 - .L_256)
.L_256:
        /*005c*/ 	.word	0x00000000
        /*0060*/ 	.short	0x0000
        /*0062*/ 	.short	0x0000
        /*0064*/ 	.byte	0x00, 0xf5, 0x21, 0x00


	//----- nvinfo : EIATTR_SPARSE_MMA_MASK
	.align		4
.L_257:
        /*0068*/ 	.byte	0x03, 0x50
        /*006a*/ 	.short	0x0000


	//----- nvinfo : EIATTR_MAXREG_COUNT
	.align		4
        /*006c*/ 	.byte	0x03, 0x1b
        /*006e*/ 	.short	0x00ff


	//----- nvinfo : EIATTR_MERCURY_ISA_VERSION
	.align		4
        /*0070*/ 	.byte	0x03, 0x5f
        /*0072*/ 	.short	0x0101


	//----- nvinfo : EIATTR_VRC_CTA_INIT_COUNT
	.align		4
        /*0074*/ 	.byte	0x02, 0x4a
	.zero		1
	.zero		1


	//----- nvinfo : EIATTR_EXIT_INSTR_OFFSETS
	.align		4
        /*0078*/ 	.byte	0x04, 0x1c
        /*007a*/ 	.short	(.L_259 - .L_258)


	//   ....[0]....
.L_258:
        /*007c*/ 	.word	0x00000010


	//----- nvinfo : EIATTR_CBANK_PARAM_SIZE
	.align		4
.L_259:
        /*0080*/ 	.byte	0x03, 0x19
        /*0082*/ 	.short	0x0030


	//----- nvinfo : EIATTR_PARAM_CBANK
	.align		4
        /*0084*/ 	.byte	0x04, 0x0a
        /*0086*/ 	.short	(.L_261 - .L_260)
	.align		4
.L_260:
        /*0088*/ 	.word	index@(.nv.constant0.fused_nn_conv2d_kernel0)
        /*008c*/ 	.short	0x0380
        /*008e*/ 	.short	0x0030


	//----- nvinfo : EIATTR_SW_WAR
	.align		4
.L_261:
        /*0090*/ 	.byte	0x04, 0x36
        /*0092*/ 	.short	(.L_263 - .L_262)
.L_262:
        /*0094*/ 	.word	0x00000008
.L_263:


//--------------------- .nv.info.fused_nn_batch_flatten_kernel0 --------------------------
	.section	.nv.info.fused_nn_batch_flatten_kernel0,"",@"SHT_CUDA_INFO"
	.sectionflags	@""
	.align	4


	//----- nvinfo : EIATTR_CUDA_API_VERSION
	.align		4
        /*0000*/ 	.byte	0x04, 0x37
        /*0002*/ 	.short	(.L_265 - .L_264)
.L_264:
        /*0004*/ 	.word	0x00000082


	//----- nvinfo : EIATTR_KPARAM_INFO
	.align		4
.L_265:
        /*0008*/ 	.byte	0x04, 0x17
        /*000a*/ 	.short	(.L_267 - .L_266)
.L_266:
        /*000c*/ 	.word	0x00000000
        /*0010*/ 	.short	0x0004
        /*0012*/ 	.short	0x0020
        /*0014*/ 	.byte	0x00, 0xf5, 0x21, 0x00


	//----- nvinfo : EIATTR_KPARAM_INFO
	.align		4
.L_267:
        /*0018*/ 	.byte	0x04, 0x17
        /*001a*/ 	.short	(.L_269 - .L_268)
.L_268:
        /*001c*/ 	.word	0x00000000
        /*0020*/ 	.short	0x0003
        /*0022*/ 	.short	0x0018
        /*0024*/ 	.byte	0x00, 0xf5, 0x21, 0x00


	//----- nvinfo : EIATTR_KPARAM_INFO
	.align		4
.L_269:
        /*0028*/ 	.byte	0x04, 0x17
        /*002a*/ 	.short	(.L_271 - .L_270)
.L_270:
        /*002c*/ 	.word	0x00000000
        /*0030*/ 	.short	0x0002
        /*0032*/ 	.short	0x0010
        /*0034*/ 	.byte	0x00, 0xf5, 0x21, 0x00


	//----- nvinfo : EIATTR_KPARAM_INFO
	.align		4
.L_271:
        /*0038*/ 	.byte	0x04, 0x17
        /*003a*/ 	.short	(.L_273 - .L_272)
.L_272:
        /*003c*/ 	.word	0x00000000
        /*0040*/ 	.short	0x0001
        /*0042*/ 	.short	0x0008
        /*0044*/ 	.byte	0x00, 0xf5, 0x21, 0x00


	//----- nvinfo : EIATTR_KPARAM_INFO
	.align		4
.L_273:
        /*0048*/ 	.byte	0x04, 0x17
        /*004a*/ 	.short	(.L_275 - .L_274)
.L_274:
        /*004c*/ 	.word	0x00000000
        /*0050*/ 	.short	0x0000
        /*0052*/ 	.short	0x0000
        /*0054*/ 	.byte	0x00, 0xf5, 0x21, 0x00


	//----- nvinfo : EIATTR_SPARSE_MMA_MASK
	.align		4
.L_275:
        /*0058*/ 	.byte	0x03, 0x50
        /*005a*/ 	.short	0x0000


	//----- nvinfo : EIATTR_MAXREG_COUNT
	.align		4
        /*005c*/ 	.byte	0x03, 0x1b
        /*005e*/ 	.short	0x00ff


	//----- nvinfo : EIATTR_MERCURY_ISA_VERSION
	.align		4
        /*0060*/ 	.byte	0x03, 0x5f
        /*0062*/ 	.short	0x0101


	//----- nvinfo : EIATTR_VRC_CTA_INIT_COUNT
	.align		4
        /*0064*/ 	.byte	0x02, 0x4a
	.zero		1
	.zero		1


	//----- nvinfo : EIATTR_EXIT_INSTR_OFFSETS
	.align		4
        /*0068*/ 	.byte	0x04, 0x1c
        /*006a*/ 	.short	(.L_277 - .L_276)


	//   ....[0]....
.L_276:
        /*006c*/ 	.word	0x00000010


	//----- nvinfo : EIATTR_CBANK_PARAM_SIZE
	.align		4
.L_277:
        /*0070*/ 	.byte	0x03, 0x19
        /*0072*/ 	.short	0x0028


	//----- nvinfo : EIATTR_PARAM_CBANK
	.align		4
        /*0074*/ 	.byte	0x04, 0x0a
        /*0076*/ 	.short	(.L_279 - .L_278)
	.align		4
.L_278:
        /*0078*/ 	.word	index@(.nv.constant0.fused_nn_batch_flatten_kernel0)
        /*007c*/ 	.short	0x0380
        /*007e*/ 	.short	0x0028


	//----- nvinfo : EIATTR_SW_WAR
	.align		4
.L_279:
        /*0080*/ 	.byte	0x04, 0x36
        /*0082*/ 	.short	(.L_281 - .L_280)
.L_280:
        /*0084*/ 	.word	0x00000008
.L_281:


//--------------------- .nv.info.fused_nn_global_avg_pool2d_kernel0 --------------------------
	.section	.nv.info.fused_nn_global_avg_pool2d_kernel0,"",@"SHT_CUDA_INFO"
	.sectionflags	@""
	.align	4


	//----- nvinfo : EIATTR_CUDA_API_VERSION
	.align		4
        /*0000*/ 	.byte	0x04, 0x37
        /*0002*/ 	.short	(.L_283 - .L_282)
.L_282:
        /*0004*/ 	.word	0x00000082


	//----- nvinfo : EIATTR_KPARAM_INFO
	.align		4
.L_283:
        /*0008*/ 	.byte	0x04, 0x17
        /*000a*/ 	.short	(.L_285 - .L_284)
.L_284:
        /*000c*/ 	.word	0x00000000
        /*0010*/ 	.short	0x0004
        /*0012*/ 	.short	0x0020
        /*0014*/ 	.byte	0x00, 0xf5, 0x21, 0x00


	//----- nvinfo : EIATTR_KPARAM_INFO
	.align		4
.L_285:
        /*0018*/ 	.byte	0x04, 0x17
        /*001a*/ 	.short	(.L_287 - .L_286)
.L_286:
        /*001c*/ 	.word	0x00000000
        /*0020*/ 	.short	0x0003
        /*0022*/ 	.short	0x0018
        /*0024*/ 	.byte	0x00, 0xf5, 0x21, 0x00


	//----- nvinfo : EIATTR_KPARAM_INFO
	.align		4
.L_287:
        /*0028*/ 	.byte	0x04, 0x17
        /*002a*/ 	.short	(.L_289 - .L_288)
.L_288:
        /*002c*/ 	.word	0x00000000
        /*0030*/ 	.short	0x0002
        /*0032*/ 	.short	0x0010
        /*0034*/ 	.byte	0x00, 0xf5, 0x21, 0x00


	//----- nvinfo : EIATTR_KPARAM_INFO
	.align		4
.L_289:
        /*0038*/ 	.byte	0x04, 0x17
        /*003a*/ 	.short	(.L_291 - .L_290)
.L_290:
        /*003c*/ 	.word	0x00000000
        /*0040*/ 	.short	0x0001
        /*0042*/ 	.short	0x0008
        /*0044*/ 	.byte	0x00, 0xf5, 0x21, 0x00


	//----- nvinfo : EIATTR_KPARAM_INFO
	.align		4
.L_291:
        /*0048*/ 	.byte	0x04, 0x17
        /*004a*/ 	.short	(.L_293 - .L_292)
.L_292:
        /*004c*/ 	.word	0x00000000
        /*0050*/ 	.short	0x0000
        /*0052*/ 	.short	0x0000
        /*0054*/ 	.byte	0x00, 0xf5, 0x21, 0x00


	//----- nvinfo : EIATTR_SPARSE_MMA_MASK
	.align		4
.L_293:
        /*0058*/ 	.byte	0x03, 0x50
        /*005a*/ 	.short	0x0000


	//----- nvinfo : EIATTR_MAXREG_COUNT
	.align		4
        /*005c*/ 	.byte	0x03, 0x1b
        /*005e*/ 	.short	0x00ff


	//----- nvinfo : EIATTR_MERCURY_ISA_VERSION
	.align		4
        /*0060*/ 	.byte	0x03, 0x5f
        /*0062*/ 	.short	0x0101


	//----- nvinfo : EIATTR_VRC_CTA_INIT_COUNT
	.align		4
        /*0064*/ 	.byte	0x02, 0x4a
	.zero		1
	.zero		1


	//----- nvinfo : EIATTR_EXIT_INSTR_OFFSETS
	.align		4
        /*0068*/ 	.byte	0x04, 0x1c
        /*006a*/ 	.short	(.L_295 - .L_294)


	//   ....[0]....
.L_294:
        /*006c*/ 	.word	0x00000010


	//----- nvinfo : EIATTR_CBANK_PARAM_SIZE
	.align		4
.L_295:
        /*0070*/ 	.byte	0x03, 0x19
        /*0072*/ 	.short	0x0028


	//----- nvinfo : EIATTR_PARAM_CBANK
	.align		4
        /*0074*/ 	.byte	0x04, 0x0a
        /*0076*/ 	.short	(.L_297 - .L_296)
	.align		4
.L_296:
        /*0078*/ 	.word	index@(.nv.constant0.fused_nn_global_avg_pool2d_kernel0)
        /*007c*/ 	.short	0x0380
        /*007e*/ 	.short	0x0028


	//----- nvinfo : EIATTR_SW_WAR
	.align		4
.L_297:
        /*0080*/ 	.byte	0x04, 0x36
        /*0082*/ 	.short	(.L_299 - .L_298)
.L_298:
        /*0084*/ 	.word	0x00000008
.L_299:


//--------------------- .nv.info.fused_nn_conv2d_add_multiply_add_nn_relu_kernel0 --------------------------
	.section	.nv.info.fused_nn_conv2d_add_multiply_add_nn_relu_kernel0,"",@"SHT_CUDA_INFO"
	.sectionflags	@""
	.align	4


	//----- nvinfo : EIATTR_CUDA_API_VERSION
	.align		4
        /*0000*/ 	.byte	0x04, 0x37
        /*0002*/ 	.short	(.L_301 - .L_300)
.L_300:
        /*0004*/ 	.word	0x00000082


	//----- nvinfo : EIATTR_KPARAM_INFO
	.align		4
.L_301:
        /*0008*/ 	.byte	0x04, 0x17
        /*000a*/ 	.short	(.L_303 - .L_302)
.L_302:
        /*000c*/ 	.word	0x00000000
        /*0010*/ 	.short	0x0008
        /*0012*/ 	.short	0x0040
        /*0014*/ 	.byte	0x00, 0xf5, 0x21, 0x00


	//----- nvinfo : EIATTR_KPARAM_INFO
	.align		4
.L_303:
        /*0018*/ 	.byte	0x04, 0x17
        /*001a*/ 	.short	(.L_305 - .L_304)
.L_304:
        /*001c*/ 	.word	0x00000000
        /*0020*/ 	.short	0x0007
        /*0022*/ 	.short	0x0038
        /*0024*/ 	.byte	0x00, 0xf5, 0x21, 0x00


	//----- nvinfo : EIATTR_KPARAM_INFO
	.align		4
.L_305:
        /*0028*/ 	.byte	0x04, 0x17
        /*002a*/ 	.short	(.L_307 - .L_306)
.L_306:
        /*002c*/ 	.word	0x00000000
        /*0030*/ 	.short	0x0006
        /*0032*/ 	.short	0x0030
        /*0034*/ 	.byte	0x00, 0xf5, 0x21, 0x00


	//----- nvinfo : EIATTR_KPARAM_INFO
	.align		4
.L_307:
        /*0038*/ 	.byte	0x04, 0x17
        /*003a*/ 	.short	(.L_309 - .L_308)
.L_308:
        /*003c*/ 	.word	0x00000000
        /*0040*/ 	.short	0x0005
        /*0042*/ 	.short	0x0028
        /*0044*/ 	.byte	0x00, 0xf5, 0x21, 0x00


	//----- nvinfo : EIATTR_KPARAM_INFO
	.align		4
.L_309:
        /*0048*/ 	.byte	0x04, 0x17
        /*004a*/ 	.short	(.L_311 - .L_310)
.L_310:
        /*004c*/ 	.word	0x00000000
        /*0050*/ 	.short	0x0004
        /*0052*/ 	.short	0x0020
        /*0054*/ 	.byte	0x00, 0xf5, 0x21, 0x00


	//----- nvinfo : EIATTR_KPARAM_INFO
	.align		4
.L_311:
        /*0058*/ 	.byte	0x04, 0x17
        /*005a*/ 	.short	(.L_313 - .L_312)
.L_312:
        /*005c*/ 	.word	0x00000000
        /*0060*/ 	.short	0x0003
        /*0062*/ 	.short	0x0018
        /*0064*/ 	.byte	0x00, 0xf5, 0x21, 0x00


	//----- nvinfo : EIATTR_KPARAM_INFO
	.align		4
.L_313:
        /*0068*/ 	.byte	0x04, 0x17
        /*006a*/ 	.short	(.L_315 - .L_314)
.L_314:
        /*006c*/ 	.word	0x00000000
        /*0070*/ 	.short	0x0002
        /*0072*/ 	.short	0x0010
        /*0074*/ 	.byte	0x00, 0xf5, 0x21, 0x00


	//----- nvinfo : EIATTR_KPARAM_INFO
	.align		4
.L_315:
        /*0078*/ 	.byte	0x04, 0x17
        /*007a*/ 	.short	(.L_317 - .L_316)
.L_316:
        /*007c*/ 	.word	0x00000000
        /*0080*/ 	.short	0x0001
        /*0082*/ 	.short	0x0008
        /*0084*/ 	.byte	0x00, 0xf5, 0x21, 0x00


	//----- nvinfo : EIATTR_KPARAM_INFO
	.align		4
.L_317:
        /*0088*/ 	.byte	0x04, 0x17
        /*008a*/ 	.short	(.L_319 - .L_318)
.L_318:
        /*008c*/ 	.word	0x00000000
        /*0090*/ 	.short	0x0000
        /*0092*/ 	.short	0x0000
        /*0094*/ 	.byte	0x00, 0xf5, 0x21, 0x00


	//----- nvinfo : EIATTR_SPARSE_MMA_MASK
	.align		4
.L_319:
        /*0098*/ 	.byte	0x03, 0x50
        /*009a*/ 	.short	0x0000


	//----- nvinfo : EIATTR_MAXREG_COUNT
	.align		4
        /*009c*/ 	.byte	0x03, 0x1b
        /*009e*/ 	.short	0x00ff


	//----- nvinfo : EIATTR_MERCURY_ISA_VERSION
	.align		4
        /*00a0*/ 	.byte	0x03, 0x5f
        /*00a2*/ 	.short	0x0101


	//----- nvinfo : EIATTR_VRC_CTA_INIT_COUNT
	.align		4
        /*00a4*/ 	.byte	0x02, 0x4a
	.zero		1
	.zero		1


	//----- nvinfo : EIATTR_EXIT_INSTR_OFFSETS
	.align		4
        /*00a8*/ 	.byte	0x04, 0x1c
        /*00aa*/ 	.short	(.L_321 - .L_320)


	//   ....[0]....
.L_320:
        /*00ac*/ 	.word	0x00000010


	//----- nvinfo : EIATTR_CBANK_PARAM_SIZE
	.align		4
.L_321:
        /*00b0*/ 	.byte	0x03, 0x19
        /*00b2*/ 	.short	0x0048


	//----- nvinfo : EIATTR_PARAM_CBANK
	.align		4
        /*00b4*/ 	.byte	0x04, 0x0a
        /*00b6*/ 	.short	(.L_323 - .L_322)
	.align		4
.L_322:
        /*00b8*/ 	.word	index@(.nv.constant0.fused_nn_conv2d_add_multiply_add_nn_relu_kernel0)
        /*00bc*/ 	.short	0x0380
        /*00be*/ 	.short	0x0048


	//----- nvinfo : EIATTR_SW_WAR
	.align		4
.L_323:
        /*00c0*/ 	.byte	0x04, 0x36
        /*00c2*/ 	.short	(.L_325 - .L_324)
.L_324:
        /*00c4*/ 	.word	0x00000008
.L_325:


//--------------------- .nv.info.fused_nn_conv2d_2_kernel0 --------------------------
	.section	.nv.info.fused_nn_conv2d_2_kernel0,"",@"SHT_CUDA_INFO"
	.sectionflags	@""
	.align	4


	//----- nvinfo : EIATTR_CUDA_API_VERSION
	.align		4
        /*0000*/ 	.byte	0x04, 0x37
        /*0002*/ 	.short	(.L_327 - .L_326)
.L_326:
        /*0004*/ 	.word	0x00000082


	//----- nvinfo : EIATTR_KPARAM_INFO
	.align		4
.L_327:
        /*0008*/ 	.byte	0x04, 0x17
        /*000a*/ 	.short	(.L_329 - .L_328)
.L_328:
        /*000c*/ 	.word	0x00000000
        /*0010*/ 	.short	0x0005
        /*0012*/ 	.short	0x0028
        /*0014*/ 	.byte	0x00, 0xf5, 0x21, 0x00


	//----- nvinfo : EIATTR_KPARAM_INFO
	.align		4
.L_329:
        /*0018*/ 	.byte	0x04, 0x17
        /*001a*/ 	.short	(.L_331 - .L_330)
.L_330:
        /*001c*/ 	.word	0x00000000
        /*0020*/ 	.short	0x0004
        /*0022*/ 	.short	0x0020
        /*0024*/ 	.byte	0x00, 0xf5, 0x21, 0x00


	//----- nvinfo : EIATTR_KPARAM_INFO
	.align		4
.L_331:
        /*0028*/ 	.byte	0x04, 0x17
        /*002a*/ 	.short	(.L_333 - .L_332)
.L_332:
        /*002c*/ 	.word	0x00000000
        /*0030*/ 	.short	0x0003
        /*0032*/ 	.short	0x0018
        /*0034*/ 	.byte	0x00, 0xf5, 0x21, 0x00


	//----- nvinfo : EIATTR_KPARAM_INFO
	.align		4
.L_333:
        /*0038*/ 	.byte	0x04, 0x17
        /*003a*/ 	.short	(.L_335 - .L_334)
.L_334:
        /*003c*/ 	.word	0x00000000
        /*0040*/ 	.short	0x0002
        /*0042*/ 	.short	0x0010
        /*0044*/ 	.byte	0x00, 0xf5, 0x21, 0x00


	//----- nvinfo : EIATTR_KPARAM_INFO
	.align		4
.L_335:
        /*0048*/ 	.byte	0x04, 0x17
        /*004a*/ 	.short	(.L_337 - .L_336)
.L_336:
        /*004c*/ 	.word	0x00000000
        /*0050*/ 	.short	0x0001
        /*0052*/ 	.short	0x0008
        /*0054*/ 	.byte	0x00, 0xf5, 0x21, 0x00


	//----- nvinfo : EIATTR_KPARAM_INFO
	.align		4
.L_337:
        /*0058*/ 	.byte	0x04, 0x17
        /*005a*/ 	.short	(.L_339 - .L_338)
.L_338:
        /*005c*/ 	.word	0x00000000
        /*0060*/ 	.short	0x0000
        /*0062*/ 	.short	0x0000
        /*0064*/ 	.byte	0x00, 0xf5, 0x21, 0x00


	//----- nvinfo : EIATTR_SPARSE_MMA_MASK
	.align		4
.L_339:
        /*0068*/ 	.byte	0x03, 0x50
        /*006a*/ 	.short	0x0000


	//----- nvinfo : EIATTR_MAXREG_COUNT
	.align		4
        /*006c*/ 	.byte	0x03, 0x1b
        /*006e*/ 	.short	0x00ff


	//----- nvinfo : EIATTR_MERCURY_ISA_VERSION
	.align		4
        /*0070*/ 	.byte	0x03, 0x5f
        /*0072*/ 	.short	0x0101


	//----- nvinfo : EIATTR_VRC_CTA_INIT_COUNT
	.align		4
        /*0074*/ 	.byte	0x02, 0x4a
	.zero		1
	.zero		1


	//----- nvinfo : EIATTR_EXIT_INSTR_OFFSETS
	.align		4
        /*0078*/ 	.byte	0x04, 0x1c
        /*007a*/ 	.short	(.L_341 - .L_340)


	//   ....[0]....
.L_340:
        /*007c*/ 	.word	0x00000010


	//----- nvinfo : EIATTR_CBANK_PARAM_SIZE
	.align		4
.L_341:
        /*0080*/ 	.byte	0x03, 0x19
        /*0082*/ 	.short	0x0030


	//----- nvinfo : EIATTR_PARAM_CBANK
	.align		4
        /*0084*/ 	.byte	0x04, 0x0a
        /*0086*/ 	.short	(.L_343 - .L_342)
	.align		4
.L_342:
        /*0088*/ 	.word	index@(.nv.constant0.fused_nn_conv2d_2_kernel0)
        /*008c*/ 	.short	0x0380
        /*008e*/ 	.short	0x0030


	//----- nvinfo : EIATTR_SW_WAR
	.align		4
.L_343:
        /*0090*/ 	.byte	0x04, 0x36
        /*0092*/ 	.short	(.L_345 - .L_344)
.L_344:
        /*0094*/ 	.word	0x00000008
.L_345:


//--------------------- .nv.info.fused_nn_conv2d_add_nn_relu_kernel0 --------------------------
	.section	.nv.info.fused_nn_conv2d_add_nn_relu_kernel0,"",@"SHT_CUDA_INFO"
	.sectionflags	@""
	.align	4


	//----- nvinfo : EIATTR_CUDA_API_VERSION
	.align		4
        /*0000*/ 	.byte	0x04, 0x37
        /*0002*/ 	.short	(.L_347 - .L_346)
.L_346:
        /*0004*/ 	.word	0x00000082


	//----- nvinfo : EIATTR_KPARAM_INFO
	.align		4
.L_347:
        /*0008*/ 	.byte	0x04, 0x17
        /*000a*/ 	.short	(.L_349 - .L_348)
.L_348:
        /*000c*/ 	.word	0x00000000
        /*0010*/ 	.short	0x0006
        /*0012*/ 	.short	0x0030
        /*0014*/ 	.byte	0x00, 0xf5, 0x21, 0x00


	//----- nvinfo : EIATTR_KPARAM_INFO
	.align		4
.L_349:
        /*0018*/ 	.byte	0x04, 0x17
        /*001a*/ 	.short	(.L_351 - .L_350)
.L_350:
        /*001c*/ 	.word	0x00000000
        /*0020*/ 	.short	0x0005
        /*0022*/ 	.short	0x0028
        /*0024*/ 	.byte	0x00, 0xf5, 0x21, 0x00


	//----- nvinfo : EIATTR_KPARAM_INFO
	.align		4
.L_351:
        /*0028*/ 	.byte	0x04, 0x17
        /*002a*/ 	.short	(.L_353 - .L_352)
.L_352:
        /*002c*/ 	.word	0x00000000
        /*0030*/ 	.short	0x0004
        /*0032*/ 	.short	0x0020
        /*0034*/ 	.byte	0x00, 0xf5, 0x21, 0x00


	//----- nvinfo : EIATTR_KPARAM_INFO
	.align		4
.L_353:
        /*0038*/ 	.byte	0x04, 0x17
        /*003a*/ 	.short	(.L_355 - .L_354)
.L_354:
        /*003c*/ 	.word	0x00000000
        /*0040*/ 	.short	0x0003
        /*0042*/ 	.short	0x0018
        /*0044*/ 	.byte	0x00, 0xf5, 0x21, 0x00


	//----- nvinfo : EIATTR_KPARAM_INFO
	.align		4
.L_355:
        /*0048*/ 	.byte	0x04, 0x17
        /*004a*/ 	.short	(.L_357 - .L_356)
.L_356:
        /*004c*/ 	.word	0x00000000
        /*0050*/ 	.short	0x0002
        /*0052*/ 	.short	0x0010
        /*0054*/ 	.byte	0x00, 0xf5, 0x21, 0x00


	//----- nvinfo : EIATTR_KPARAM_INFO
	.align		4
.L_357:
        /*0058*/ 	.byte	0x04, 0x17
        /*005a*/ 	.short	(.L_359 - .L_358)
.L_358:
        /*005c*/ 	.word	0x00000000
        /*0060*/ 	.short	0x0001
        /*0062*/ 	.short	0x0008
        /*0064*/ 	.byte	0x00, 0xf5, 0x21, 0x00


	//----- nvinfo : EIATTR_KPARAM_INFO
	.align		4
.L_359:
        /*0068*/ 	.byte	0x04, 0x17
        /*006a*/ 	.short	(.L_361 - .L_360)
.L_360:
        /*006c*/ 	.word	0x00000000
        /*0070*/ 	.short	0x0000
        /*0072*/ 	.short	0x0000
        /*0074*/ 	.byte	0x00, 0xf5, 0x21, 0x00


	//----- nvinfo : EIATTR_SPARSE_MMA_MASK
	.align		4
.L_361:
        /*0078*/ 	.byte	0x03, 0x50
        /*007a*/ 	.short	0x0000


	//----- nvinfo : EIATTR_MAXREG_COUNT
	.align		4
        /*007c*/ 	.byte	0x03, 0x1b
        /*007e*/ 	.short	0x00ff


	//----- nvinfo : EIATTR_MERCURY_ISA_VERSION
	.align		4
        /*0080*/ 	.byte	0x03, 0x5f
        /*0082*/ 	.short	0x0101


	//----- nvinfo : EIATTR_VRC_CTA_INIT_COUNT
	.align		4
        /*0084*/ 	.byte	0x02, 0x4a
	.zero		1
	.zero		1


	//----- nvinfo : EIATTR_EXIT_INSTR_OFFSETS
	.align		4
        /*0088*/ 	.byte	0x04, 0x1c
        /*008a*/ 	.short	(.L_363 - .L_362)


	//   ....[0]....
.L_362:
        /*008c*/ 	.word	0x00000010


	//----- nvinfo : EIATTR_CBANK_PARAM_SIZE
	.align		4
.L_363:
        /*0090*/ 	.byte	0x03, 0x19
        /*0092*/ 	.short	0x0038


	//----- nvinfo : EIATTR_PARAM_CBANK
	.align		4
        /*0094*/ 	.byte	0x04, 0x0a
        /*0096*/ 	.short	(.L_365 - .L_364)
	.align		4
.L_364:
        /*0098*/ 	.word	index@(.nv.constant0.fused_nn_conv2d_add_nn_relu_kernel0)
        /*009c*/ 	.short	0x0380
        /*009e*/ 	.short	0x0038


	//----- nvinfo : EIATTR_SW_WAR
	.align		4
.L_365:
        /*00a0*/ 	.byte	0x04, 0x36
        /*00a2*/ 	.short	(.L_367 - .L_366)
.L_366:
        /*00a4*/ 	.word	0x00000008
.L_367:


//--------------------- .nv.info.fused_nn_conv2d_add_3_kernel0 --------------------------
	.section	.nv.info.fused_nn_conv2d_add_3_kernel0,"",@"SHT_CUDA_INFO"
	.sectionflags	@""
	.align	4


	//----- nvinfo : EIATTR_CUDA_API_VERSION
	.align		4
        /*0000*/ 	.byte	0x04, 0x37
        /*0002*/ 	.short	(.L_369 - .L_368)
.L_368:
        /*0004*/ 	.word	0x00000082


	//----- nvinfo : EIATTR_KPARAM_INFO
	.align		4
.L_369:
        /*0008*/ 	.byte	0x04, 0x17
        /*000a*/ 	.short	(.L_371 - .L_370)
.L_370:
        /*000c*/ 	.word	0x00000000
        /*0010*/ 	.short	0x0006
        /*0012*/ 	.short	0x0030
        /*0014*/ 	.byte	0x00, 0xf5, 0x21, 0x00


	//----- nvinfo : EIATTR_KPARAM_INFO
	.align		4
.L_371:
        /*0018*/ 	.byte	0x04, 0x17
        /*001a*/ 	.short	(.L_373 - .L_372)
.L_372:
        /*001c*/ 	.word	0x00000000
        /*0020*/ 	.short	0x0005
        /*0022*/ 	.short	0x0028
        /*0024*/ 	.byte	0x00, 0xf5, 0x21, 0x00


	//----- nvinfo : EIATTR_KPARAM_INFO
	.align		4
.L_373:
        /*0028*/ 	.byte	0x04, 0x17
        /*002a*/ 	.short	(.L_375 - .L_374)
.L_374:
        /*002c*/ 	.word	0x00000000
        /*0030*/ 	.short	0x0004
        /*0032*/ 	.short	0x0020
        /*0034*/ 	.byte	0x00, 0xf5, 0x21, 0x00


	//----- nvinfo : EIATTR_KPARAM_INFO
	.align		4
.L_375:
        /*0038*/ 	.byte	0x04, 0x17
        /*003a*/ 	.short	(.L_377 - .L_376)
.L_376:
        /*003c*/ 	.word	0x00000000
        /*0040*/ 	.short	0x0003
        /*0042*/ 	.short	0x0018
        /*0044*/ 	.byte	0x00, 0xf5, 0x21, 0x00


	//----- nvinfo : EIATTR_KPARAM_INFO
	.align		4
.L_377:
        /*0048*/ 	.byte	0x04, 0x17
        /*004a*/ 	.short	(.L_379 - .L_378)
.L_378:
        /*004c*/ 	.word	0x00000000
        /*0050*/ 	.short	0x0002
        /*0052*/ 	.short	0x0010
        /*0054*/ 	.byte	0x00, 0xf5, 0x21, 0x00


	//----- nvinfo : EIATTR_KPARAM_INFO
	.align		4
.L_379:
        /*0058*/ 	.byte	0x04, 0x17
        /*005a*/ 	.short	(.L_381 - .L_380)
.L_380:
        /*005c*/ 	.word	0x00000000
        /*0060*/ 	.short	0x0001
        /*0062*/ 	.short	0x0008
        /*0064*/ 	.byte	0x00, 0xf5, 0x21, 0x00


	//----- nvinfo : EIATTR_KPARAM_INFO
	.align		4
.L_381:
        /*0068*/ 	.byte	0x04, 0x17
        /*006a*/ 	.short	(.L_383 - .L_382)
.L_382:
        /*006c*/ 	.word	0x00000000
        /*0070*/ 	.short	0x0000
        /*0072*/ 	.short	0x0000
        /*0074*/ 	.byte	0x00, 0xf5, 0x21, 0x00


	//----- nvinfo : EIATTR_SPARSE_MMA_MASK
	.align		4
.L_383:
        /*0078*/ 	.byte	0x03, 0x50
        /*007a*/ 	.short	0x0000


	//----- nvinfo : EIATTR_MAXREG_COUNT
	.align		4
        /*007c*/ 	.byte	0x03, 0x1b
        /*007e*/ 	.short	0x00ff


	//----- nvinfo : EIATTR_MERCURY_ISA_VERSION
	.align		4
        /*0080*/ 	.byte	0x03, 0x5f
        /*0082*/ 	.short	0x0101


	//----- nvinfo : EIATTR_VRC_CTA_INIT_COUNT
	.align		4
        /*0084*/ 	.byte	0x02, 0x4a
	.zero		1
	.zero		1


	//----- nvinfo : EIATTR_EXIT_INSTR_OFFSETS
	.align		4
        /*0088*/ 	.byte	0x04, 0x1c
        /*008a*/ 	.short	(.L_385 - .L_384)


	//   ....[0]....
.L_384:
        /*008c*/ 	.word	0x00000010


	//----- nvinfo : EIATTR_CBANK_PARAM_SIZE
	.align		4
.L_385:
        /*0090*/ 	.byte	0x03, 0x19
        /*0092*/ 	.short	0x0038


	//----- nvinfo : EIATTR_PARAM_CBANK
	.align		4
        /*0094*/ 	.byte	0x04, 0x0a
        /*0096*/ 	.short	(.L_387 - .L_386)
	.align		4
.L_386:
        /*0098*/ 	.word	index@(.nv.constant0.fused_nn_conv2d_add_3_kernel0)
        /*009c*/ 	.short	0x0380
        /*009e*/ 	.short	0x0038


	//----- nvinfo : EIATTR_SW_WAR
	.align		4
.L_387:
        /*00a0*/ 	.byte	0x04, 0x36
        /*00a2*/ 	.short	(.L_389 - .L_388)
.L_388:
        /*00a4*/ 	.word	0x00000008
.L_389:


//--------------------- .nv.info.fused_nn_conv2d_add_nn_relu_6_kernel0 --------------------------
	.section	.nv.info.fused_nn_conv2d_add_nn_relu_6_kernel0,"",@"SHT_CUDA_INFO"
	.sectionflags	@""
	.align	4


	//----- nvinfo : EIATTR_CUDA_API_VERSION
	.align		4
        /*0000*/ 	.byte	0x04, 0x37
        /*0002*/ 	.short	(.L_391 - .L_390)
.L_390:
        /*0004*/ 	.word	0x00000082


	//----- nvinfo : EIATTR_KPARAM_INFO
	.align		4
.L_391:
        /*0008*/ 	.byte	0x04, 0x17
        /*000a*/ 	.short	(.L_393 - .L_392)
.L_392:
        /*000c*/ 	.word	0x00000000
        /*0010*/ 	.short	0x0006
        /*0012*/ 	.short	0x0030
        /*0014*/ 	.byte	0x00, 0xf5, 0x21, 0x00


	//----- nvinfo : EIATTR_KPARAM_INFO
	.align		4
.L_393:
        /*0018*/ 	.byte	0x04, 0x17
        /*001a*/ 	.short	(.L_395 - .L_394)
.L_394:
        /*001c*/ 	.word	0x00000000
        /*0020*/ 	.short	0x0005
        /*0022*/ 	.short	0x0028
        /*0024*/ 	.byte	0x00, 0xf5, 0x21, 0x00


	//----- nvinfo : EIATTR_KPARAM_INFO
	.align		4
.L_395:
        /*0028*/ 	.byte	0x04, 0x17
        /*002a*/ 	.short	(.L_397 - .L_396)
.L_396:
        /*002c*/ 	.word	0x00000000
        /*0030*/ 	.short	0x0004
        /*0032*/ 	.short	0x0020
        /*0034*/ 	.byte	0x00, 0xf5, 0x21, 0x00


	//----- nvinfo : EIATTR_KPARAM_INFO
	.align		4
.L_397:
        /*0038*/ 	.byte	0x04, 0x17
        /*003a*/ 	.short	(.L_399 - .L_398)
.L_398:
        /*003c*/ 	.word	0x00000000
        /*0040*/ 	.short	0x0003
        /*0042*/ 	.short	0x0018
        /*0044*/ 	.byte	0x00, 0xf5, 0x21, 0x00


	//----- nvinfo : EIATTR_KPARAM_INFO
	.align		4
.L_399:
        /*0048*/ 	.byte	0x04, 0x17
        /*004a*/ 	.short	(.L_401 - .L_400)
.L_400:
        /*004c*/ 	.word	0x00000000
        /*0050*/ 	.short	0x0002
        /*0052*/ 	.short	0x0010
        /*0054*/ 	.byte	0x00, 0xf5, 0x21, 0x00


	//----- nvinfo : EIATTR_KPARAM_INFO
	.align		4
.L_401:
        /*0058*/ 	.byte	0x04, 0x17
        /*005a*/ 	.short	(.L_403 - .L_402)
.L_402:
        /*005c*/ 	.word	0x00000000
        /*0060*/ 	.short	0x0001
        /*0062*/ 	.short	0x0008
        /*0064*/ 	.byte	0x00, 0xf5, 0x21, 0x00


	//----- nvinfo : EIATTR_KPARAM_INFO
	.align		4
.L_403:
        /*0068*/ 	.byte	0x04, 0x17
        /*006a*/ 	.short	(.L_405 - .L_404)
.L_404:
        /*006c*/ 	.word	0x00000000
        /*0070*/ 	.short	0x0000
        /*0072*/ 	.short	0x0000
        /*0074*/ 	.byte	0x00, 0xf5, 0x21, 0x00


	//----- nvinfo : EIATTR_SPARSE_MMA_MASK
	.align		4
.L_405:
        /*0078*/ 	.byte	0x03, 0x50
        /*007a*/ 	.short	0x0000


	//----- nvinfo : EIATTR_MAXREG_COUNT
	.align		4
        /*007c*/ 	.byte	0x03, 0x1b
        /*007e*/ 	.short	0x00ff


	//----- nvinfo : EIATTR_MERCURY_ISA_VERSION
	.align		4
        /*0080*/ 	.byte	0x03, 0x5f
        /*0082*/ 	.short	0x0101


	//----- nvinfo : EIATTR_VRC_CTA_INIT_COUNT
	.align		4
        /*0084*/ 	.byte	0x02, 0x4a
	.zero		1
	.zero		1


	//----- nvinfo : EIATTR_EXIT_INSTR_OFFSETS
	.align		4
        /*0088*/ 	.byte	0x04, 0x1c
        /*008a*/ 	.short	(.L_407 - .L_406)


	//   ....[0]....
.L_406:
        /*008c*/ 	.word	0x00000010


	//----- nvinfo : EIATTR_CBANK_PARAM_SIZE
	.align		4
.L_407:
        /*0090*/ 	.byte	0x03, 0x19
        /*0092*/ 	.short	0x0038


	//----- nvinfo : EIATTR_PARAM_CBANK
	.align		4
        /*0094*/ 	.byte	0x04, 0x0a
        /*0096*/ 	.short	(.L_409 - .L_408)
	.align		4
.L_408:
        /*0098*/ 	.word	index@(.nv.constant0.fused_nn_conv2d_add_nn_relu_6_kernel0)
        /*009c*/ 	.short	0x0380
        /*009e*/ 	.short	0x0038


	//----- nvinfo : EIATTR_SW_WAR
	.align		4
.L_409:
        /*00a0*/ 	.byte	0x04, 0x36
        /*00a2*/ 	.short	(.L_411 - .L_410)
.L_410:
        /*00a4*/ 	.word	0x00000008
.L_411:


//--------------------- .nv.info.fused_nn_conv2d_3_kernel0 --------------------------
	.section	.nv.info.fused_nn_conv2d_3_kernel0,"",@"SHT_CUDA_INFO"
	.sectionflags	@""
	.align	4


	//----- nvinfo : EIATTR_CUDA_API_VERSION
	.align		4
        /*0000*/ 	.byte	0x04, 0x37
        /*0002*/ 	.short	(.L_413 - .L_412)
.L_412:
        /*0004*/ 	.word	0x00000082


	//----- nvinfo : EIATTR_KPARAM_INFO
	.align		4
.L_413:
        /*0008*/ 	.byte	0x04, 0x17
        /*000a*/ 	.short	(.L_415 - .L_414)
.L_414:
        /*000c*/ 	.word	0x00000000
        /*0010*/ 	.short	0x0005
        /*0012*/ 	.short	0x0028
        /*0014*/ 	.byte	0x00, 0xf5, 0x21, 0x00


	//----- nvinfo : EIATTR_KPARAM_INFO
	.align		4
.L_415:
        /*0018*/ 	.byte	0x04, 0x17
        /*001a*/ 	.short	(.L_417 - .L_416)
.L_416:
        /*001c*/ 	.word	0x00000000
        /*0020*/ 	.short	0x0004
        /*0022*/ 	.short	0x0020
        /*0024*/ 	.byte	0x00, 0xf5, 0x21, 0x00


	//----- nvinfo : EIATTR_KPARAM_INFO
	.align		4
.L_417:
        /*0028*/ 	.byte	0x04, 0x17
        /*002a*/ 	.short	(.L_419 - .L_418)
.L_418:
        /*002c*/ 	.word	0x00000000
        /*0030*/ 	.short	0x0003
        /*0032*/ 	.short	0x0018
        /*0034*/ 	.byte	0x00, 0xf5, 0x21, 0x00


	//----- nvinfo : EIATTR_KPARAM_INFO
	.align		4
.L_419:
        /*0038*/ 	.byte	0x04, 0x17
        /*003a*/ 	.short	(.L_421 - .L_420)
.L_420:
        /*003c*/ 	.word	0x00000000
        /*0040*/ 	.short	0x0002
        /*0042*/ 	.short	0x0010
        /*0044*/ 	.byte	0x00, 0xf5, 0x21, 0x00


	//----- nvinfo : EIATTR_KPARAM_INFO
	.align		4
.L_421:
        /*0048*/ 	.byte	0x04, 0x17
        /*004a*/ 	.short	(.L_423 - .L_422)
.L_422:
        /*004c*/ 	.word	0x00000000
        /*0050*/ 	.short	0x0001
        /*0052*/ 	.short	0x0008
        /*0054*/ 	.byte	0x00, 0xf5, 0x21, 0x00


	//----- nvinfo : EIATTR_KPARAM_INFO
	.align		4
.L_423:
        /*0058*/ 	.byte	0x04, 0x17
        /*005a*/ 	.short	(.L_425 - .L_424)
.L_424:
        /*005c*/ 	.word	0x00000000
        /*0060*/ 	.short	0x0000
        /*0062*/ 	.short	0x0000
        /*0064*/ 	.byte	0x00, 0xf5, 0x21, 0x00


	//----- nvinfo : EIATTR_SPARSE_MMA_MASK
	.align		4
.L_425:
        /*0068*/ 	.byte	0x03, 0x50
        /*006a*/ 	.short	0x0000


	//----- nvinfo : EIATTR_MAXREG_COUNT
	.align		4
        /*006c*/ 	.byte	0x03, 0x1b
        /*006e*/ 	.short	0x00ff


	//----- nvinfo : EIATTR_MERCURY_ISA_VERSION
	.align		4
        /*0070*/ 	.byte	0x03, 0x5f
        /*0072*/ 	.short	0x0101


	//----- nvinfo : EIATTR_VRC_CTA_INIT_COUNT
	.align		4
        /*0074*/ 	.byte	0x02, 0x4a
	.zero		1
	.zero		1


	//----- nvinfo : EIATTR_EXIT_INSTR_OFFSETS
	.align		4
        /*0078*/ 	.byte	0x04, 0x1c
        /*007a*/ 	.short	(.L_427 - .L_426)


	//   ....[0]....
.L_426:
        /*007c*/ 	.word	0x00000010


	//----- nvinfo : EIATTR_CBANK_PARAM_SIZE
	.align		4
.L_427:
        /*0080*/ 	.byte	0x03, 0x19
        /*0082*/ 	.short	0x0030


	//----- nvinfo : EIATTR_PARAM_CBANK
	.align		4
        /*0084*/ 	.byte	0x04, 0x0a
        /*0086*/ 	.short	(.L_429 - .L_428)
	.align		4
.L_428:
        /*0088*/ 	.word	index@(.nv.constant0.fused_nn_conv2d_3_kernel0)
        /*008c*/ 	.short	0x0380
        /*008e*/ 	.short	0x0030


	//----- nvinfo : EIATTR_SW_WAR
	.align		4
.L_429:
        /*0090*/ 	.byte	0x04, 0x36
        /*0092*/ 	.short	(.L_431 - .L_430)
.L_430:
        /*0094*/ 	.word	0x00000008
.L_431:


//--------------------- .nv.info.fused_nn_conv2d_add_2_kernel0 --------------------------
	.section	.nv.info.fused_nn_conv2d_add_2_kernel0,"",@"SHT_CUDA_INFO"
	.sectionflags	@""
	.align	4


	//----- nvinfo : EIATTR_CUDA_API_VERSION
	.align		4
        /*0000*/ 	.byte	0x04, 0x37
        /*0002*/ 	.short	(.L_433 - .L_432)
.L_432:
        /*0004*/ 	.word	0x00000082


	//----- nvinfo : EIATTR_KPARAM_INFO
	.align		4
.L_433:
        /*0008*/ 	.byte	0x04, 0x17
        /*000a*/ 	.short	(.L_435 - .L_434)
.L_434:
        /*000c*/ 	.word	0x00000000
        /*0010*/ 	.short	0x0006
        /*0012*/ 	.short	0x0030
        /*0014*/ 	.byte	0x00, 0xf5, 0x21, 0x00


	//----- nvinfo : EIATTR_KPARAM_INFO
	.align		4
.L_435:
        /*0018*/ 	.byte	0x04, 0x17
        /*001a*/ 	.short	(.L_437 - .L_436)
.L_436:
        /*001c*/ 	.word	0x00000000
        /*0020*/ 	.short	0x0005
        /*0022*/ 	.short	0x0028
        /*0024*/ 	.byte	0x00, 0xf5, 0x21, 0x00


	//----- nvinfo : EIATTR_KPARAM_INFO
	.align		4
.L_437:
        /*0028*/ 	.byte	0x04, 0x17
        /*002a*/ 	.short	(.L_439 - .L_438)
.L_438:
        /*002c*/ 	.word	0x00000000
        /*0030*/ 	.short	0x0004
        /*0032*/ 	.short	0x0020
        /*0034*/ 	.byte	0x00, 0xf5, 0x21, 0x00


	//----- nvinfo : EIATTR_KPARAM_INFO
	.align		4
.L_439:
        /*0038*/ 	.byte	0x04, 0x17
        /*003a*/ 	.short	(.L_441 - .L_440)
.L_440:
        /*003c*/ 	.word	0x00000000
        /*0040*/ 	.short	0x0003
        /*0042*/ 	.short	0x0018
        /*0044*/ 	.byte	0x00, 0xf5, 0x21, 0x00


	//----- nvinfo : EIATTR_KPARAM_INFO
	.align		4
.L_441:
        /*0048*/ 	.byte	0x04, 0x17
        /*004a*/ 	.short	(.L_443 - .L_442)
.L_442:
        /*004c*/ 	.word	0x00000000
        /*0050*/ 	.short	0x0002
        /*0052*/ 	.short	0x0010
        /*0054*/ 	.byte	0x00, 0xf5, 0x21, 0x00


	//----- nvinfo : EIATTR_KPARAM_INFO
	.align		4
.L_443:
        /*0058*/ 	.byte	0x04, 0x17
        /*005a*/ 	.short	(.L_445 - .L_444)
.L_444:
        /*005c*/ 	.word	0x00000000
        /*0060*/ 	.short	0x0001
        /*0062*/ 	.short	0x0008
        /*0064*/ 	.byte	0x00, 0xf5, 0x21, 0x00


	//----- nvinfo : EIATTR_KPARAM_INFO
	.align		4
.L_445:
        /*0068*/ 	.byte	0x04, 0x17
        /*006a*/ 	.short	(.L_447 - .L_446)
.L_446:
        /*006c*/ 	.word	0x00000000
        /*0070*/ 	.short	0x0000
        /*0072*/ 	.short	0x0000
        /*0074*/ 	.byte	0x00, 0xf5, 0x21, 0x00


	//----- nvinfo : EIATTR_SPARSE_MMA_MASK
	.align		4
.L_447:
        /*0078*/ 	.byte	0x03, 0x50
        /*007a*/ 	.short	0x0000


	//----- nvinfo : EIATTR_MAXREG_COUNT
	.align		4
        /*007c*/ 	.byte	0x03, 0x1b
        /*007e*/ 	.short	0x00ff


	//----- nvinfo : EIATTR_MERCURY_ISA_VERSION
	.align		4
        /*0080*/ 	.byte	0x03, 0x5f
        /*0082*/ 	.short	0x0101


	//----- nvinfo : EIATTR_VRC_CTA_INIT_COUNT
	.align		4
        /*0084*/ 	.byte	0x02, 0x4a
	.zero		1
	.zero		1


	//----- nvinfo : EIATTR_EXIT_INSTR_OFFSETS
	.align		4
        /*0088*/ 	.byte	0x04, 0x1c
        /*008a*/ 	.short	(.L_449 - .L_448)


	//   ....[0]....
.L_448:
        /*008c*/ 	.word	0x00000010


	//----- nvinfo : EIATTR_CBANK_PARAM_SIZE
	.align		4
.L_449:
        /*0090*/ 	.byte	0x03, 0x19
        /*0092*/ 	.short	0x0038


	//----- nvinfo : EIATTR_PARAM_CBANK
	.align		4
        /*0094*/ 	.byte	0x04, 0x0a
        /*0096*/ 	.short	(.L_451 - .L_450)
	.align		4
.L_450:
        /*0098*/ 	.word	index@(.nv.constant0.fused_nn_conv2d_add_2_kernel0)
        /*009c*/ 	.short	0x0380
        /*009e*/ 	.short	0x0038


	//----- nvinfo : EIATTR_SW_WAR
	.align		4
.L_451:
        /*00a0*/ 	.byte	0x04, 0x36
        /*00a2*/ 	.short	(.L_453 - .L_452)
.L_452:
        /*00a4*/ 	.word	0x00000008
.L_453:


//--------------------- .nv.info.fused_nn_conv2d_add_add_nn_relu_2_kernel0 --------------------------
	.section	.nv.info.fused_nn_conv2d_add_add_nn_relu_2_kernel0,"",@"SHT_CUDA_INFO"
	.sectionflags	@""
	.align	4


	//----- nvinfo : EIATTR_CUDA_API_VERSION
	.align		4
        /*0000*/ 	.byte	0x04, 0x37
        /*0002*/ 	.short	(.L_455 - .L_454)
.L_454:
        /*0004*/ 	.word	0x00000082


	//----- nvinfo : EIATTR_KPARAM_INFO
	.align		4
.L_455:
        /*0008*/ 	.byte	0x04, 0x17
        /*000a*/ 	.short	(.L_457 - .L_456)
.L_456:
        /*000c*/ 	.word	0x00000000
        /*0010*/ 	.short	0x0007
        /*0012*/ 	.short	0x0038
        /*0014*/ 	.byte	0x00, 0xf5, 0x21, 0x00


	//----- nvinfo : EIATTR_KPARAM_INFO
	.align		4
.L_457:
        /*0018*/ 	.byte	0x04, 0x17
        /*001a*/ 	.short	(.L_459 - .L_458)
.L_458:
        /*001c*/ 	.word	0x00000000
        /*0020*/ 	.short	0x0006
        /*0022*/ 	.short	0x0030
        /*0024*/ 	.byte	0x00, 0xf5, 0x21, 0x00


	//----- nvinfo : EIATTR_KPARAM_INFO
	.align		4
.L_459:
        /*0028*/ 	.byte	0x04, 0x17
        /*002a*/ 	.short	(.L_461 - .L_460)
.L_460:
        /*002c*/ 	.word	0x00000000
        /*0030*/ 	.short	0x0005
        /*0032*/ 	.short	0x0028
        /*0034*/ 	.byte	0x00, 0xf5, 0x21, 0x00


	//----- nvinfo : EIATTR_KPARAM_INFO
	.align		4
.L_461:
        /*0038*/ 	.byte	0x04, 0x17
        /*003a*/ 	.short	(.L_463 - .L_462)
.L_462:
        /*003c*/ 	.word	0x00000000
        /*0040*/ 	.short	0x0004
        /*0042*/ 	.short	0x0020
        /*0044*/ 	.byte	0x00, 0xf5, 0x21, 0x00


	//----- nvinfo : EIATTR_KPARAM_INFO
	.align		4
.L_463:
        /*0048*/ 	.byte	0x04, 0x17
        /*004a*/ 	.short	(.L_465 - .L_464)
.L_464:
        /*004c*/ 	.word	0x00000000
        /*0050*/ 	.short	0x0003
        /*0052*/ 	.short	0x0018
        /*0054*/ 	.byte	0x00, 0xf5, 0x21, 0x00


	//----- nvinfo : EIATTR_KPARAM_INFO
	.align		4
.L_465:
        /*0058*/ 	.byte	0x04, 0x17
        /*005a*/ 	.short	(.L_467 - .L_466)
.L_466:
        /*005c*/ 	.word	0x00000000
        /*0060*/ 	.short	0x0002
        /*0062*/ 	.short	0x0010
        /*0064*/ 	.byte	0x00, 0xf5, 0x21, 0x00


	//----- nvinfo : EIATTR_KPARAM_INFO
	.align		4
.L_467:
        /*0068*/ 	.byte	0x04, 0x17
        /*006a*/ 	.short	(.L_469 - .L_468)
.L_468:
        /*006c*/ 	.word	0x00000000
        /*0070*/ 	.short	0x0001
        /*0072*/ 	.short	0x0008
        /*0074*/ 	.byte	0x00, 0xf5, 0x21, 0x00


	//----- nvinfo : EIATTR_KPARAM_INFO
	.align		4
.L_469:
        /*0078*/ 	.byte	0x04, 0x17
        /*007a*/ 	.short	(.L_471 - .L_470)
.L_470:
        /*007c*/ 	.word	0x00000000
        /*0080*/ 	.short	0x0000
        /*0082*/ 	.short	0x0000
        /*0084*/ 	.byte	0x00, 0xf5, 0x21, 0x00


	//----- nvinfo : EIATTR_SPARSE_MMA_MASK
	.align		4
.L_471:
        /*0088*/ 	.byte	0x03, 0x50
        /*008a*/ 	.short	0x0000


	//----- nvinfo : EIATTR_MAXREG_COUNT
	.align		4
        /*008c*/ 	.byte	0x03, 0x1b
        /*008e*/ 	.short	0x00ff


	//----- nvinfo : EIATTR_MERCURY_ISA_VERSION
	.align		4
        /*0090*/ 	.byte	0x03, 0x5f
        /*0092*/ 	.short	0x0101


	//----- nvinfo : EIATTR_VRC_CTA_INIT_COUNT
	.align		4
        /*0094*/ 	.byte	0x02, 0x4a
	.zero		1
	.zero		1


	//----- nvinfo : EIATTR_EXIT_INSTR_OFFSETS
	.align		4
        /*0098*/ 	.byte	0x04, 0x1c
        /*009a*/ 	.short	(.L_473 - .L_472)


	//   ....[0]....
.L_472:
        /*009c*/ 	.word	0x00000010


	//----- nvinfo : EIATTR_CBANK_PARAM_SIZE
	.align		4
.L_473:
        /*00a0*/ 	.byte	0x03, 0x19
        /*00a2*/ 	.short	0x0040


	//----- nvinfo : EIATTR_PARAM_CBANK
	.align		4
        /*00a4*/ 	.byte	0x04, 0x0a
        /*00a6*/ 	.short	(.L_475 - .L_474)
	.align		4
.L_474:
        /*00a8*/ 	.word	index@(.nv.constant0.fused_nn_conv2d_add_add_nn_relu_2_kernel0)
        /*00ac*/ 	.short	0x0380
        /*00ae*/ 	.short	0x0040


	//----- nvinfo : EIATTR_SW_WAR
	.align		4
.L_475:
        /*00b0*/ 	.byte	0x04, 0x36
        /*00b2*/ 	.short	(.L_477 - .L_476)
.L_476:
        /*00b4*/ 	.word	0x00000008
.L_477:


//--------------------- .nv.info.fused_nn_conv2d_add_kernel0 --------------------------
	.section	.nv.info.fused_nn_conv2d_add_kernel0,"",@"SHT_CUDA_INFO"
	.sectionflags	@""
	.align	4


	//----- nvinfo : EIATTR_CUDA_API_VERSION
	.align		4
        /*0000*/ 	.byte	0x04, 0x37
        /*0002*/ 	.short	(.L_479 - .L_478)
.L_478:
        /*0004*/ 	.word	0x00000082


	//----- nvinfo : EIATTR_KPARAM_INFO
	.align		4
.L_479:
        /*0008*/ 	.byte	0x04, 0x17
        /*000a*/ 	.short	(.L_481 - .L_480)
.L_480:
        /*000c*/ 	.word	0x00000000
        /*0010*/ 	.short	0x0006
        /*0012*/ 	.short	0x0030
        /*0014*/ 	.byte	0x00, 0xf5, 0x21, 0x00


	//----- nvinfo : EIATTR_KPARAM_INFO
	.align		4
.L_481:
        /*0018*/ 	.byte	0x04, 0x17
        /*001a*/ 	.short	(.L_483 - .L_482)
.L_482:
        /*001c*/ 	.word	0x00000000
        /*0020*/ 	.short	0x0005
        /*0022*/ 	.short	0x0028
        /*0024*/ 	.byte	0x00, 0xf5, 0x21, 0x00


	//----- nvinfo : EIATTR_KPARAM_INFO
	.align		4
.L_483:
        /*0028*/ 	.byte	0x04, 0x17
        /*002a*/ 	.short	(.L_485 - .L_484)
.L_484:
        /*002c*/ 	.word	0x00000000
        /*0030*/ 	.short	0x0004
        /*0032*/ 	.short	0x0020
        /*0034*/ 	.byte	0x00, 0xf5, 0x21, 0x00


	//----- nvinfo : EIATTR_KPARAM_INFO
	.align		4
.L_485:
        /*0038*/ 	.byte	0x04, 0x17
        /*003a*/ 	.short	(.L_487 - .L_486)
.L_486:
        /*003c*/ 	.word	0x00000000
        /*0040*/ 	.short	0x0003
        /*0042*/ 	.short	0x0018
        /*0044*/ 	.byte	0x00, 0xf5, 0x21, 0x00


	//----- nvinfo : EIATTR_KPARAM_INFO
	.align		4
.L_487:
        /*0048*/ 	.byte	0x04, 0x17
        /*004a*/ 	.short	(.L_489 - .L_488)
.L_488:
        /*004c*/ 	.word	0x00000000
        /*0050*/ 	.short	0x0002
        /*0052*/ 	.short	0x0010
        /*0054*/ 	.byte	0x00, 0xf5, 0x21, 0x00


	//----- nvinfo : EIATTR_KPARAM_INFO
	.align		4
.L_489:
        /*0058*/ 	.byte	0x04, 0x17
        /*005a*/ 	.short	(.L_491 - .L_490)
.L_490:
        /*005c*/ 	.word	0x00000000
        /*0060*/ 	.short	0x0001
        /*0062*/ 	.short	0x0008
        /*0064*/ 	.byte	0x00, 0xf5, 0x21, 0x00


	//----- nvinfo : EIATTR_KPARAM_INFO
	.align		4
.L_491:
        /*0068*/ 	.byte	0x04, 0x17
        /*006a*/ 	.short	(.L_493 - .L_492)
.L_492:
        /*006c*/ 	.word	0x00000000
        /*0070*/ 	.short	0x0000
        /*0072*/ 	.short	0x0000
        /*0074*/ 	.byte	0x00, 0xf5, 0x21, 0x00


	//----- nvinfo : EIATTR_SPARSE_MMA_MASK
	.align		4
.L_493:
        /*0078*/ 	.byte	0x03, 0x50
        /*007a*/ 	.short	0x0000


	//----- nvinfo : EIATTR_MAXREG_COUNT
	.align		4
        /*007c*/ 	.byte	0x03, 0x1b
        /*007e*/ 	.short	0x00ff


	//----- nvinfo : EIATTR_MERCURY_ISA_VERSION
	.align		4
        /*0080*/ 	.byte	0x03, 0x5f
        /*0082*/ 	.short	0x0101


	//----- nvinfo : EIATTR_VRC_CTA_INIT_COUNT
	.align		4
        /*0084*/ 	.byte	0x02, 0x4a
	.zero		1
	.zero		1


	//----- nvinfo : EIATTR_EXIT_INSTR_OFFSETS
	.align		4
        /*0088*/ 	.byte	0x04, 0x1c
        /*008a*/ 	.short	(.L_495 - .L_494)


	//   ....[0]....
.L_494:
        /*008c*/ 	.word	0x00000010


	//----- nvinfo : EIATTR_CBANK_PARAM_SIZE
	.align		4
.L_495:
        /*0090*/ 	.byte	0x03, 0x19
        /*0092*/ 	.short	0x0038


	//----- nvinfo : EIATTR_PARAM_CBANK
	.align		4
        /*0094*/ 	.byte	0x04, 0x0a
        /*0096*/ 	.short	(.L_497 - .L_496)
	.align		4
.L_496:
        /*0098*/ 	.word	index@(.nv.constant0.fused_nn_conv2d_add_kernel0)
        /*009c*/ 	.short	0x0380
        /*009e*/ 	.short	0x0038


	//----- nvinfo : EIATTR_SW_WAR
	.align		4
.L_497:
        /*00a0*/ 	.byte	0x04, 0x36
        /*00a2*/ 	.short	(.L_499 - .L_498)
.L_498:
        /*00a4*/ 	.word	0x00000008
.L_499:


//--------------------- .nv.info.fused_nn_conv2d_add_nn_relu_4_kernel0 --------------------------
	.section	.nv.info.fused_nn_conv2d_add_nn_relu_4_kernel0,"",@"SHT_CUDA_INFO"
	.sectionflags	@""
	.align	4


	//----- nvinfo : EIATTR_CUDA_API_VERSION
	.align		4
        /*0000*/ 	.byte	0x04, 0x37
        /*0002*/ 	.short	(.L_501 - .L_500)
.L_500:
        /*0004*/ 	.word	0x00000082


	//----- nvinfo : EIATTR_KPARAM_INFO
	.align		4
.L_501:
        /*0008*/ 	.byte	0x04, 0x17
        /*000a*/ 	.short	(.L_503 - .L_502)
.L_502:
        /*000c*/ 	.word	0x00000000
        /*0010*/ 	.short	0x0006
        /*0012*/ 	.short	0x0030
        /*0014*/ 	.byte	0x00, 0xf5, 0x21, 0x00


	//----- nvinfo : EIATTR_KPARAM_INFO
	.align		4
.L_503:
        /*0018*/ 	.byte	0x04, 0x17
        /*001a*/ 	.short	(.L_505 - .L_504)
.L_504:
        /*001c*/ 	.word	0x00000000
        /*0020*/ 	.short	0x0005
        /*0022*/ 	.short	0x0028
        /*0024*/ 	.byte	0x00, 0xf5, 0x21, 0x00


	//----- nvinfo : EIATTR_KPARAM_INFO
	.align		4
.L_505:
        /*0028*/ 	.byte	0x04, 0x17
        /*002a*/ 	.short	(.L_507 - .L_506)
.L_506:
        /*002c*/ 	.word	0x00000000
        /*0030*/ 	.short	0x0004
        /*0032*/ 	.short	0x0020
        /*0034*/ 	.byte	0x00, 0xf5, 0x21, 0x00


	//----- nvinfo : EIATTR_KPARAM_INFO
	.align		4
.L_507:
        /*0038*/ 	.byte	0x04, 0x17
        /*003a*/ 	.short	(.L_509 - .L_508)
.L_508:
        /*003c*/ 	.word	0x00000000
        /*0040*/ 	.short	0x0003
        /*0042*/ 	.short	0x0018
        /*0044*/ 	.byte	0x00, 0xf5, 0x21, 0x00


	//----- nvinfo : EIATTR_KPARAM_INFO
	.align		4
.L_509:
        /*0048*/ 	.byte	0x04, 0x17
        /*004a*/ 	.short	(.L_511 - .L_510)
.L_510:
        /*004c*/ 	.word	0x00000000
        /*0050*/ 	.short	0x0002
        /*0052*/ 	.short	0x0010
        /*0054*/ 	.byte	0x00, 0xf5, 0x21, 0x00


	//----- nvinfo : EIATTR_KPARAM_INFO
	.align		4
.L_511:
        /*0058*/ 	.byte	0x04, 0x17
        /*005a*/ 	.short	(.L_513 - .L_512)
.L_512:
        /*005c*/ 	.word	0x00000000
        /*0060*/ 	.short	0x0001
        /*0062*/ 	.short	0x0008
        /*0064*/ 	.byte	0x00, 0xf5, 0x21, 0x00


	//----- nvinfo : EIATTR_KPARAM_INFO
	.align		4
.L_513:
        /*0068*/ 	.byte	0x04, 0x17
        /*006a*/ 	.short	(.L_515 - .L_514)
.L_514:
        /*006c*/ 	.word	0x00000000
        /*0070*/ 	.short	0x0000
        /*0072*/ 	.short	0x0000
        /*0074*/ 	.byte	0x00, 0xf5, 0x21, 0x00


	//----- nvinfo : EIATTR_SPARSE_MMA_MASK
	.align		4
.L_515:
        /*0078*/ 	.byte	0x03, 0x50
        /*007a*/ 	.short	0x0000


	//----- nvinfo : EIATTR_MAXREG_COUNT
	.align		4
        /*007c*/ 	.byte	0x03, 0x1b
        /*007e*/ 	.short	0x00ff


	//----- nvinfo : EIATTR_MERCURY_ISA_VERSION
	.align		4
        /*0080*/ 	.byte	0x03, 0x5f
        /*0082*/ 	.short	0x0101


	//----- nvinfo : EIATTR_VRC_CTA_INIT_COUNT
	.align		4
        /*0084*/ 	.byte	0x02, 0x4a
	.zero		1
	.zero		1


	//----- nvinfo : EIATTR_EXIT_INSTR_OFFSETS
	.align		4
        /*0088*/ 	.byte	0x04, 0x1c
        /*008a*/ 	.short	(.L_517 - .L_516)


	//   ....[0]....
.L_516:
        /*008c*/ 	.word	0x00000010


	//----- nvinfo : EIATTR_CBANK_PARAM_SIZE
	.align		4
.L_517:
        /*0090*/ 	.byte	0x03, 0x19
        /*0092*/ 	.short	0x0038


	//----- nvinfo : EIATTR_PARAM_CBANK
	.align		4
        /*0094*/ 	.byte	0x04, 0x0a
        /*0096*/ 	.short	(.L_519 - .L_518)
	.align		4
.L_518:
        /*0098*/ 	.word	index@(.nv.constant0.fused_nn_conv2d_add_nn_relu_4_kernel0)
        /*009c*/ 	.short	0x0380
        /*009e*/ 	.short	0x0038


	//----- nvinfo : EIATTR_SW_WAR
	.align		4
.L_519:
        /*00a0*/ 	.byte	0x04, 0x36
        /*00a2*/ 	.short	(.L_521 - .L_520)
.L_520:
        /*00a4*/ 	.word	0x00000008
.L_521:


//--------------------- .nv.info.fused_nn_conv2d_add_nn_relu_1_kernel0 --------------------------
	.section	.nv.info.fused_nn_conv2d_add_nn_relu_1_kernel0,"",@"SHT_CUDA_INFO"
	.sectionflags	@""
	.align	4


	//----- nvinfo : EIATTR_CUDA_API_VERSION
	.align		4
        /*0000*/ 	.byte	0x04, 0x37
        /*0002*/ 	.short	(.L_523 - .L_522)
.L_522:
        /*0004*/ 	.word	0x00000082


	//----- nvinfo : EIATTR_KPARAM_INFO
	.align		4
.L_523:
        /*0008*/ 	.byte	0x04, 0x17
        /*000a*/ 	.short	(.L_525 - .L_524)
.L_524:
        /*000c*/ 	.word	0x00000000
        /*0010*/ 	.short	0x0006
        /*0012*/ 	.short	0x0030
        /*0014*/ 	.byte	0x00, 0xf5, 0x21, 0x00


	//----- nvinfo : EIATTR_KPARAM_INFO
	.align		4
.L_525:
        /*0018*/ 	.byte	0x04, 0x17
        /*001a*/ 	.short	(.L_527 - .L_526)
.L_526:
        /*001c*/ 	.word	0x00000000
        /*0020*/ 	.short	0x0005
        /*0022*/ 	.short	0x0028
        /*0024*/ 	.byte	0x00, 0xf5, 0x21, 0x00


	//----- nvinfo : EIATTR_KPARAM_INFO
	.align		4
.L_527:
        /*0028*/ 	.byte	0x04, 0x17
        /*002a*/ 	.short	(.L_529 - .L_528)
.L_528:
        /*002c*/ 	.word	0x00000000
        /*0030*/ 	.short	0x0004
        /*0032*/ 	.short	0x0020
        /*0034*/ 	.byte	0x00, 0xf5, 0x21, 0x00


	//----- nvinfo : EIATTR_KPARAM_INFO
	.align		4
.L_529:
        /*0038*/ 	.byte	0x04, 0x17
        /*003a*/ 	.short	(.L_531 - .L_530)
.L_530:
        /*003c*/ 	.word	0x00000000
        /*0040*/ 	.short	0x0003
        /*0042*/ 	.short	0x0018
        /*0044*/ 	.byte	0x00, 0xf5, 0x21, 0x00


	//----- nvinfo : EIATTR_KPARAM_INFO
	.align		4
.L_531:
        /*0048*/ 	.byte	0x04, 0x17
        /*004a*/ 	.short	(.L_533 - .L_532)
.L_532:
        /*004c*/ 	.word	0x00000000
        /*0050*/ 	.short	0x0002
        /*0052*/ 	.short	0x0010
        /*0054*/ 	.byte	0x00, 0xf5, 0x21, 0x00


	//----- nvinfo : EIATTR_KPARAM_INFO
	.align		4
.L_533:
        /*0058*/ 	.byte	0x04, 0x17
        /*005a*/ 	.short	(.L_535 - .L_534)
.L_534:
        /*005c*/ 	.word	0x00000000
        /*0060*/ 	.short	0x0001
        /*0062*/ 	.short	0x0008
        /*0064*/ 	.byte	0x00, 0xf5, 0x21, 0x00


	//----- nvinfo : EIATTR_KPARAM_INFO
	.align		4
.L_535:
        /*0068*/ 	.byte	0x04, 0x17
        /*006a*/ 	.short	(.L_537 - .L_536)
.L_536:
        /*006c*/ 	.word	0x00000000
        /*0070*/ 	.short	0x0000
        /*0072*/ 	.short	0x0000
        /*0074*/ 	.byte	0x00, 0xf5, 0x21, 0x00


	//----- nvinfo : EIATTR_SPARSE_MMA_MASK
	.align		4
.L_537:
        /*0078*/ 	.byte	0x03, 0x50
        /*007a*/ 	.short	0x0000


	//----- nvinfo : EIATTR_MAXREG_COUNT
	.align		4
        /*007c*/ 	.byte	0x03, 0x1b
        /*007e*/ 	.short	0x00ff


	//----- nvinfo : EIATTR_MERCURY_ISA_VERSION
	.align		4
        /*0080*/ 	.byte	0x03, 0x5f
        /*0082*/ 	.short	0x0101


	//----- nvinfo : EIATTR_VRC_CTA_INIT_COUNT
	.align		4
        /*0084*/ 	.byte	0x02, 0x4a
	.zero		1
	.zero		1


	//----- nvinfo : EIATTR_EXIT_INSTR_OFFSETS
	.align		4
        /*0088*/ 	.byte	0x04, 0x1c
        /*008a*/ 	.short	(.L_539 - .L_538)


	//   ....[0]....
.L_538:
        /*008c*/ 	.word	0x00000010


	//----- nvinfo : EIATTR_CBANK_PARAM_SIZE
	.align		4
.L_539:
        /*0090*/ 	.byte	0x03, 0x19
        /*0092*/ 	.short	0x0038


	//----- nvinfo : EIATTR_PARAM_CBANK
	.align		4
        /*0094*/ 	.byte	0x04, 0x0a
        /*0096*/ 	.short	(.L_541 - .L_540)
	.align		4
.L_540:
        /*0098*/ 	.word	index@(.nv.constant0.fused_nn_conv2d_add_nn_relu_1_kernel0)
        /*009c*/ 	.short	0x0380
        /*009e*/ 	.short	0x0038


	//----- nvinfo : EIATTR_SW_WAR
	.align		4
.L_541:
        /*00a0*/ 	.byte	0x04, 0x36
        /*00a2*/ 	.short	(.L_543 - .L_542)
.L_542:
        /*00a4*/ 	.word	0x00000008
.L_543:


//--------------------- .nv.info.fused_add_10_kernel0 --------------------------
	.section	.nv.info.fused_add_10_kernel0,"",@"SHT_CUDA_INFO"
	.sectionflags	@""
	.align	4


	//----- nvinfo : EIATTR_CUDA_API_VERSION
	.align		4
        /*0000*/ 	.byte	0x04, 0x37
        /*0002*/ 	.short	(.L_545 - .L_544)
.L_544:
        /*0004*/ 	.word	0x00000082


	//----- nvinfo : EIATTR_KPARAM_INFO
	.align		4
.L_545:
        /*0008*/ 	.byte	0x04, 0x17
        /*000a*/ 	.short	(.L_547 - .L_546)
.L_546:
        /*000c*/ 	.word	0x00000000
        /*0010*/ 	.short	0x0005
        /*0012*/ 	.short	0x0028
        /*0014*/ 	.byte	0x00, 0xf5, 0x21, 0x00


	//----- nvinfo : EIATTR_KPARAM_INFO
	.align		4
.L_547:
        /*0018*/ 	.byte	0x04, 0x17
        /*001a*/ 	.short	(.L_549 - .L_548)
.L_548:
        /*001c*/ 	.word	0x00000000
        /*0020*/ 	.short	0x0004
        /*0022*/ 	.short	0x0020
        /*0024*/ 	.byte	0x00, 0xf5, 0x21, 0x00


	//----- nvinfo : EIATTR_KPARAM_INFO
	.align		4
.L_549:
        /*0028*/ 	.byte	0x04, 0x17
        /*002a*/ 	.short	(.L_551 - .L_550)
.L_550:
        /*002c*/ 	.word	0x00000000
        /*0030*/ 	.short	0x0003
        /*0032*/ 	.short	0x0018
        /*0034*/ 	.byte	0x00, 0xf5, 0x21, 0x00


	//----- nvinfo : EIATTR_KPARAM_INFO
	.align		4
.L_551:
        /*0038*/ 	.byte	0x04, 0x17
        /*003a*/ 	.short	(.L_553 - .L_552)
.L_552:
        /*003c*/ 	.word	0x00000000
        /*0040*/ 	.short	0x0002
        /*0042*/ 	.short	0x0010
        /*0044*/ 	.byte	0x00, 0xf5, 0x21, 0x00


	//----- nvinfo : EIATTR_KPARAM_INFO
	.align		4
.L_553:
        /*0048*/ 	.byte	0x04, 0x17
        /*004a*/ 	.short	(.L_555 - .L_554)
.L_554:
        /*004c*/ 	.word	0x00000000
        /*0050*/ 	.short	0x0001
        /*0052*/ 	.short	0x0008
        /*0054*/ 	.byte	0x00, 0xf5, 0x21, 0x00


	//----- nvinfo : EIATTR_KPARAM_INFO
	.align		4
.L_555:
        /*0058*/ 	.byte	0x04, 0x17
        /*005a*/ 	.short	(.L_557 - .L_556)
.L_556:
        /*005c*/ 	.word	0x00000000
        /*0060*/ 	.short	0x0000
        /*0062*/ 	.short	0x0000
        /*0064*/ 	.byte	0x00, 0xf5, 0x21, 0x00


	//----- nvinfo : EIATTR_SPARSE_MMA_MASK
	.align		4
.L_557:
        /*0068*/ 	.byte	0x03, 0x50
        /*006a*/ 	.short	0x0000


	//----- nvinfo : EIATTR_MAXREG_COUNT
	.align		4
        /*006c*/ 	.byte	0x03, 0x1b
        /*006e*/ 	.short	0x00ff


	//----- nvinfo : EIATTR_MERCURY_ISA_VERSION
	.align		4
        /*0070*/ 	.byte	0x03, 0x5f
        /*0072*/ 	.short	0x0101


	//----- nvinfo : EIATTR_VRC_CTA_INIT_COUNT
	.align		4
        /*0074*/ 	.byte	0x02, 0x4a
	.zero		1
	.zero		1


	//----- nvinfo : EIATTR_EXIT_INSTR_OFFSETS
	.align		4
        /*0078*/ 	.byte	0x04, 0x1c
        /*007a*/ 	.short	(.L_559 - .L_558)


	//   ....[0]....
.L_558:
        /*007c*/ 	.word	0x00000010


	//----- nvinfo : EIATTR_CBANK_PARAM_SIZE
	.align		4
.L_559:
        /*0080*/ 	.byte	0x03, 0x19
        /*0082*/ 	.short	0x0030


	//----- nvinfo : EIATTR_PARAM_CBANK
	.align		4
        /*0084*/ 	.byte	0x04, 0x0a
        /*0086*/ 	.short	(.L_561 - .L_560)
	.align		4
.L_560:
        /*0088*/ 	.word	index@(.nv.constant0.fused_add_10_kernel0)
        /*008c*/ 	.short	0x0380
        /*008e*/ 	.short	0x0030


	//----- nvinfo : EIATTR_SW_WAR
	.align		4
.L_561:
        /*0090*/ 	.byte	0x04, 0x36
        /*0092*/ 	.short	(.L_563 - .L_562)
.L_562:
        /*0094*/ 	.word	0x00000008
.L_563:


//--------------------- .nv.info.fused_nn_dense_add_kernel0 --------------------------
	.section	.nv.info.fused_nn_dense_add_kernel0,"",@"SHT_CUDA_INFO"
	.sectionflags	@""
	.align	4


	//----- nvinfo : EIATTR_CUDA_API_VERSION
	.align		4
        /*0000*/ 	.byte	0x04, 0x37
        /*0002*/ 	.short	(.L_565 - .L_564)
.L_564:
        /*0004*/ 	.word	0x00000082


	//----- nvinfo : EIATTR_KPARAM_INFO
	.align		4
.L_565:
        /*0008*/ 	.byte	0x04, 0x17
        /*000a*/ 	.short	(.L_567 - .L_566)
.L_566:
        /*000c*/ 	.word	0x00000000
        /*0010*/ 	.short	0x0006
        /*0012*/ 	.short	0x0030
        /*0014*/ 	.byte	0x00, 0xf5, 0x21, 0x00


	//----- nvinfo : EIATTR_KPARAM_INFO
	.align		4
.L_567:
        /*0018*/ 	.byte	0x04, 0x17
        /*001a*/ 	.short	(.L_569 - .L_568)
.L_568:
        /*001c*/ 	.word	0x00000000
        /*0020*/ 	.short	0x0005
        /*0022*/ 	.short	0x0028
        /*0024*/ 	.byte	0x00, 0xf5, 0x21, 0x00


	//----- nvinfo : EIATTR_KPARAM_INFO
	.align		4
.L_569:
        /*0028*/ 	.byte	0x04, 0x17
        /*002a*/ 	.short	(.L_571 - .L_570)
.L_570:
        /*002c*/ 	.word	0x00000000
        /*0030*/ 	.short	0x0004
        /*0032*/ 	.short	0x0020
        /*0034*/ 	.byte	0x00, 0xf5, 0x21, 0x00


	//----- nvinfo : EIATTR_KPARAM_INFO
	.align		4
.L_571:
        /*0038*/ 	.byte	0x04, 0x17
        /*003a*/ 	.short	(.L_573 - .L_572)
.L_572:
        /*003c*/ 	.word	0x00000000
        /*0040*/ 	.short	0x0003
        /*0042*/ 	.short	0x0018
        /*0044*/ 	.byte	0x00, 0xf5, 0x21, 0x00


	//----- nvinfo : EIATTR_KPARAM_INFO
	.align		4
.L_573:
        /*0048*/ 	.byte	0x04, 0x17
        /*004a*/ 	.short	(.L_575 - .L_574)
.L_574:
        /*004c*/ 	.word	0x00000000
        /*0050*/ 	.short	0x0002
        /*0052*/ 	.short	0x0010
        /*0054*/ 	.byte	0x00, 0xf5, 0x21, 0x00


	//----- nvinfo : EIATTR_KPARAM_INFO
	.align		4
.L_575:
        /*0058*/ 	.byte	0x04, 0x17
        /*005a*/ 	.short	(.L_577 - .L_576)
.L_576:
        /*005c*/ 	.word	0x00000000
        /*0060*/ 	.short	0x0001
        /*0062*/ 	.short	0x0008
        /*0064*/ 	.byte	0x00, 0xf5, 0x21, 0x00


	//----- nvinfo : EIATTR_KPARAM_INFO
	.align		4
.L_577:
        /*0068*/ 	.byte	0x04, 0x17
        /*006a*/ 	.short	(.L_579 - .L_578)
.L_578:
        /*006c*/ 	.word	0x00000000
        /*0070*/ 	.short	0x0000
        /*0072*/ 	.short	0x0000
        /*0074*/ 	.byte	0x00, 0xf5, 0x21, 0x00


	//----- nvinfo : EIATTR_SPARSE_MMA_MASK
	.align		4
.L_579:
        /*0078*/ 	.byte	0x03, 0x50
        /*007a*/ 	.short	0x0000


	//----- nvinfo : EIATTR_MAXREG_COUNT
	.align		4
        /*007c*/ 	.byte	0x03, 0x1b
        /*007e*/ 	.short	0x00ff


	//----- nvinfo : EIATTR_MERCURY_ISA_VERSION
	.align		4
        /*0080*/ 	.byte	0x03, 0x5f
        /*0082*/ 	.short	0x0101


	//----- nvinfo : EIATTR_VRC_CTA_INIT_COUNT
	.align		4
        /*0084*/ 	.byte	0x02, 0x4a
	.zero		1
	.zero		1


	//----- nvinfo : EIATTR_EXIT_INSTR_OFFSETS
	.align		4
        /*0088*/ 	.byte	0x04, 0x1c
        /*008a*/ 	.short	(.L_581 - .L_580)


	//   ....[0]....
.L_580:
        /*008c*/ 	.word	0x00000010


	//----- nvinfo : EIATTR_CBANK_PARAM_SIZE
	.align		4
.L_581:
        /*0090*/ 	.byte	0x03, 0x19
        /*0092*/ 	.short	0x0038


	//----- nvinfo : EIATTR_PARAM_CBANK
	.align		4
        /*0094*/ 	.byte	0x04, 0x0a
        /*0096*/ 	.short	(.L_583 - .L_582)
	.align		4
.L_582:
        /*0098*/ 	.word	index@(.nv.constant0.fused_nn_dense_add_kernel0)
        /*009c*/ 	.short	0x0380
        /*009e*/ 	.short	0x0038


	//----- nvinfo : EIATTR_SW_WAR
	.align		4
.L_583:
        /*00a0*/ 	.byte	0x04, 0x36
        /*00a2*/ 	.short	(.L_585 - .L_584)
.L_584:
        /*00a4*/ 	.word	0x00000008
.L_585:


//--------------------- .nv.info.fused_nn_conv2d_add_nn_relu_2_kernel0 --------------------------
	.section	.nv.info.fused_nn_conv2d_add_nn_relu_2_kernel0,"",@"SHT_CUDA_INFO"
	.sectionflags	@""
	.align	4


	//----- nvinfo : EIATTR_CUDA_API_VERSION
	.align		4
        /*0000*/ 	.byte	0x04, 0x37
        /*0002*/ 	.short	(.L_587 - .L_586)
.L_586:
        /*0004*/ 	.word	0x00000082


	//----- nvinfo : EIATTR_KPARAM_INFO
	.align		4
.L_587:
        /*0008*/ 	.byte	0x04, 0x17
        /*000a*/ 	.short	(.L_589 - .L_588)
.L_588:
        /*000c*/ 	.word	0x00000000
        /*0010*/ 	.short	0x0006
        /*0012*/ 	.short	0x0030
        /*0014*/ 	.byte	0x00, 0xf5, 0x21, 0x00


	//----- nvinfo : EIATTR_KPARAM_INFO
	.align		4
.L_589:
        /*0018*/ 	.byte	0x04, 0x17
        /*001a*/ 	.short	(.L_591 - .L_590)
.L_590:
        /*001c*/ 	.word	0x00000000
        /*0020*/ 	.short	0x0005
        /*0022*/ 	.short	0x0028
        /*0024*/ 	.byte	0x00, 0xf5, 0x21, 0x00


	//----- nvinfo : EIATTR_KPARAM_INFO
	.align		4
.L_591:
        /*0028*/ 	.byte	0x04, 0x17
        /*002a*/ 	.short	(.L_593 - .L_592)
.L_592:
        /*002c*/ 	.word	0x00000000
        /*0030*/ 	.short	0x0004
        /*0032*/ 	.short	0x0020
        /*0034*/ 	.byte	0x00, 0xf5, 0x21, 0x00


	//----- nvinfo : EIATTR_KPARAM_INFO
	.align		4
.L_593:
        /*0038*/ 	.byte	0x04, 0x17
        /*003a*/ 	.short	(.L_595 - .L_594)
.L_594:
        /*003c*/ 	.word	0x00000000
        /*0040*/ 	.short	0x0003
        /*0042*/ 	.short	0x0018
        /*0044*/ 	.byte	0x00, 0xf5, 0x21, 0x00


	//----- nvinfo : EIATTR_KPARAM_INFO
	.align		4
.L_595:
        /*0048*/ 	.byte	0x04, 0x17
        /*004a*/ 	.short	(.L_597 - .L_596)
.L_596:
        /*004c*/ 	.word	0x00000000
        /*0050*/ 	.short	0x0002
        /*0052*/ 	.short	0x0010
        /*0054*/ 	.byte	0x00, 0xf5, 0x21, 0x00


	//----- nvinfo : EIATTR_KPARAM_INFO
	.align		4
.L_597:
        /*0058*/ 	.byte	0x04, 0x17
        /*005a*/ 	.short	(.L_599 - .L_598)
.L_598:
        /*005c*/ 	.word	0x00000000
        /*0060*/ 	.short	0x0001
        /*0062*/ 	.short	0x0008
        /*0064*/ 	.byte	0x00, 0xf5, 0x21, 0x00


	//----- nvinfo : EIATTR_KPARAM_INFO
	.align		4
.L_599:
        /*0068*/ 	.byte	0x04, 0x17
        /*006a*/ 	.short	(.L_601 - .L_600)
.L_600:
        /*006c*/ 	.word	0x00000000
        /*0070*/ 	.short	0x0000
        /*0072*/ 	.short	0x0000
        /*0074*/ 	.byte	0x00, 0xf5, 0x21, 0x00


	//----- nvinfo : EIATTR_SPARSE_MMA_MASK
	.align		4
.L_601:
        /*0078*/ 	.byte	0x03, 0x50
        /*007a*/ 	.short	0x0000


	//----- nvinfo : EIATTR_MAXREG_COUNT
	.align		4
        /*007c*/ 	.byte	0x03, 0x1b
        /*007e*/ 	.short	0x00ff


	//----- nvinfo : EIATTR_MERCURY_ISA_VERSION
	.align		4
        /*0080*/ 	.byte	0x03, 0x5f
        /*0082*/ 	.short	0x0101


	//----- nvinfo : EIATTR_VRC_CTA_INIT_COUNT
	.align		4
        /*0084*/ 	.byte	0x02, 0x4a
	.zero		1
	.zero		1


	//----- nvinfo : EIATTR_EXIT_INSTR_OFFSETS
	.align		4
        /*0088*/ 	.byte	0x04, 0x1c
        /*008a*/ 	.short	(.L_603 - .L_602)


	//   ....[0]....
.L_602:
        /*008c*/ 	.word	0x00000010


	//----- nvinfo : EIATTR_CBANK_PARAM_SIZE
	.align		4
.L_603:
        /*0090*/ 	.byte	0x03, 0x19
        /*0092*/ 	.short	0x0038


	//----- nvinfo : EIATTR_PARAM_CBANK
	.align		4
        /*0094*/ 	.byte	0x04, 0x0a
        /*0096*/ 	.short	(.L_605 - .L_604)
	.align		4
.L_604:
        /*0098*/ 	.word	index@(.nv.constant0.fused_nn_conv2d_add_nn_relu_2_kernel0)
        /*009c*/ 	.short	0x0380
        /*009e*/ 	.short	0x0038


	//----- nvinfo : EIATTR_SW_WAR
	.align		4
.L_605:
        /*00a0*/ 	.byte	0x04, 0x36
        /*00a2*/ 	.short	(.L_607 - .L_606)
.L_606:
        /*00a4*/ 	.word	0x00000008
.L_607:


//--------------------- .nv.info.fused_nn_conv2d_add_add_nn_relu_1_kernel0 --------------------------
	.section	.nv.info.fused_nn_conv2d_add_add_nn_relu_1_kernel0,"",@"SHT_CUDA_INFO"
	.sectionflags	@""
	.align	4


	//----- nvinfo : EIATTR_CUDA_API_VERSION
	.align		4
        /*0000*/ 	.byte	0x04, 0x37
        /*0002*/ 	.short	(.L_609 - .L_608)
.L_608:
        /*0004*/ 	.word	0x00000082


	//----- nvinfo : EIATTR_KPARAM_INFO
	.align		4
.L_609:
        /*0008*/ 	.byte	0x04, 0x17
        /*000a*/ 	.short	(.L_611 - .L_610)
.L_610:
        /*000c*/ 	.word	0x00000000
        /*0010*/ 	.short	0x0007
        /*0012*/ 	.short	0x0038
        /*0014*/ 	.byte	0x00, 0xf5, 0x21, 0x00


	//----- nvinfo : EIATTR_KPARAM_INFO
	.align		4
.L_611:
        /*0018*/ 	.byte	0x04, 0x17
        /*001a*/ 	.short	(.L_613 - .L_612)
.L_612:
        /*001c*/ 	.word	0x00000000
        /*0020*/ 	.short	0x0006
        /*0022*/ 	.short	0x0030
        /*0024*/ 	.byte	0x00, 0xf5, 0x21, 0x00


	//----- nvinfo : EIATTR_KPARAM_INFO
	.align		4
.L_613:
        /*0028*/ 	.byte	0x04, 0x17
        /*002a*/ 	.short	(.L_615 - .L_614)
.L_614:
        /*002c*/ 	.word	0x00000000
        /*0030*/ 	.short	0x0005
        /*0032*/ 	.short	0x0028
        /*0034*/ 	.byte	0x00, 0xf5, 0x21, 0x00


	//----- nvinfo : EIATTR_KPARAM_INFO
	.align		4
.L_615:
        /*0038*/ 	.byte	0x04, 0x17
        /*003a*/ 	.short	(.L_617 - .L_616)
.L_616:
        /*003c*/ 	.word	0x00000000
        /*0040*/ 	.short	0x0004
        /*0042*/ 	.short	0x0020
        /*0044*/ 	.byte	0x00, 0xf5, 0x21, 0x00


	//----- nvinfo : EIATTR_KPARAM_INFO
	.align		4
.L_617:
        /*0048*/ 	.byte	0x04, 0x17
        /*004a*/ 	.short	(.L_619 - .L_618)
.L_618:
        /*004c*/ 	.word	0x00000000
        /*0050*/ 	.short	0x0003
        /*0052*/ 	.short	0x0018
        /*0054*/ 	.byte	0x00, 0xf5, 0x21, 0x00


	//----- nvinfo : EIATTR_KPARAM_INFO
	.align		4
.L_619:
        /*0058*/ 	.byte	0x04, 0x17
        /*005a*/ 	.short	(.L_621 - .L_620)
.L_620:
        /*005c*/ 	.word	0x00000000
        /*0060*/ 	.short	0x0002
        /*0062*/ 	.short	0x0010
        /*0064*/ 	.byte	0x00, 0xf5, 0x21, 0x00


	//----- nvinfo : EIATTR_KPARAM_INFO
	.align		4
.L_621:
        /*0068*/ 	.byte	0x04, 0x17
        /*006a*/ 	.short	(.L_623 - .L_622)
.L_622:
        /*006c*/ 	.word	0x00000000
        /*0070*/ 	.short	0x0001
        /*0072*/ 	.short	0x0008
        /*0074*/ 	.byte	0x00, 0xf5, 0x21, 0x00


	//----- nvinfo : EIATTR_KPARAM_INFO
	.align		4
.L_623:
        /*0078*/ 	.byte	0x04, 0x17
        /*007a*/ 	.short	(.L_625 - .L_624)
.L_624:
        /*007c*/ 	.word	0x00000000
        /*0080*/ 	.short	0x0000
        /*0082*/ 	.short	0x0000
        /*0084*/ 	.byte	0x00, 0xf5, 0x21, 0x00


	//----- nvinfo : EIATTR_SPARSE_MMA_MASK
	.align		4
.L_625:
        /*0088*/ 	.byte	0x03, 0x50
        /*008a*/ 	.short	0x0000


	//----- nvinfo : EIATTR_MAXREG_COUNT
	.align		4
        /*008c*/ 	.byte	0x03, 0x1b
        /*008e*/ 	.short	0x00ff


	//----- nvinfo : EIATTR_MERCURY_ISA_VERSION
	.align		4
        /*0090*/ 	.byte	0x03, 0x5f
        /*0092*/ 	.short	0x0101


	//----- nvinfo : EIATTR_VRC_CTA_INIT_COUNT
	.align		4
        /*0094*/ 	.byte	0x02, 0x4a
	.zero		1
	.zero		1


	//----- nvinfo : EIATTR_EXIT_INSTR_OFFSETS
	.align		4
        /*0098*/ 	.byte	0x04, 0x1c
        /*009a*/ 	.short	(.L_627 - .L_626)


	//   ....[0]....
.L_626:
        /*009c*/ 	.word	0x00000010


	//----- nvinfo : EIATTR_CBANK_PARAM_SIZE
	.align		4
.L_627:
        /*00a0*/ 	.byte	0x03, 0x19
        /*00a2*/ 	.short	0x0040


	//----- nvinfo : EIATTR_PARAM_CBANK
	.align		4
        /*00a4*/ 	.byte	0x04, 0x0a
        /*00a6*/ 	.short	(.L_629 - .L_628)
	.align		4
.L_628:
        /*00a8*/ 	.word	index@(.nv.constant0.fused_nn_conv2d_add_add_nn_relu_1_kernel0)
        /*00ac*/ 	.short	0x0380
        /*00ae*/ 	.short	0x0040


	//----- nvinfo : EIATTR_SW_WAR
	.align		4
.L_629:
        /*00b0*/ 	.byte	0x04, 0x36
        /*00b2*/ 	.short	(.L_631 - .L_630)
.L_630:
        /*00b4*/ 	.word	0x00000008
.L_631:


//--------------------- .nv.info.fused_nn_conv2d_1_kernel0 --------------------------
	.section	.nv.info.fused_nn_conv2d_1_kernel0,"",@"SHT_CUDA_INFO"
	.sectionflags	@""
	.align	4


	//----- nvinfo : EIATTR_CUDA_API_VERSION
	.align		4
        /*0000*/ 	.byte	0x04, 0x37
        /*0002*/ 	.short	(.L_633 - .L_632)
.L_632:
        /*0004*/ 	.word	0x00000082


	//----- nvinfo : EIATTR_KPARAM_INFO
	.align		4
.L_633:
        /*0008*/ 	.byte	0x04, 0x17
        /*000a*/ 	.short	(.L_635 - .L_634)
.L_634:
        /*000c*/ 	.word	0x00000000
        /*0010*/ 	.short	0x0005
        /*0012*/ 	.short	0x0028
        /*0014*/ 	.byte	0x00, 0xf5, 0x21, 0x00


	//----- nvinfo : EIATTR_KPARAM_INFO
	.align		4
.L_635:
        /*0018*/ 	.byte	0x04, 0x17
        /*001a*/ 	.short	(.L_637 - .L_636)
.L_636:
        /*001c*/ 	.word	0x00000000
        /*0020*/ 	.short	0x0004
        /*0022*/ 	.short	0x0020
        /*0024*/ 	.byte	0x00, 0xf5, 0x21, 0x00


	//----- nvinfo : EIATTR_KPARAM_INFO
	.align		4
.L_637:
        /*0028*/ 	.byte	0x04, 0x17
        /*002a*/ 	.short	(.L_639 - .L_638)
.L_638:
        /*002c*/ 	.word	0x00000000
        /*0030*/ 	.short	0x0003
        /*0032*/ 	.short	0x0018
        /*0034*/ 	.byte	0x00, 0xf5, 0x21, 0x00


	//----- nvinfo : EIATTR_KPARAM_INFO
	.align		4
.L_639:
        /*0038*/ 	.byte	0x04, 0x17
        /*003a*/ 	.short	(.L_641 - .L_640)
.L_640:
        /*003c*/ 	.word	0x00000000
        /*0040*/ 	.short	0x0002
        /*0042*/ 	.short	0x0010
        /*0044*/ 	.byte	0x00, 0xf5, 0x21, 0x00


	//----- nvinfo : EIATTR_KPARAM_INFO
	.align		4
.L_641:
        /*0048*/ 	.byte	0x04, 0x17
        /*004a*/ 	.short	(.L_643 - .L_642)
.L_642:
        /*004c*/ 	.word	0x00000000
        /*0050*/ 	.short	0x0001
        /*0052*/ 	.short	0x0008
        /*0054*/ 	.byte	0x00, 0xf5, 0x21, 0x00


	//----- nvinfo : EIATTR_KPARAM_INFO
	.align		4
.L_643:
        /*0058*/ 	.byte	0x04, 0x17
        /*005a*/ 	.short	(.L_645 - .L_644)
.L_644:
        /*005c*/ 	.word	0x00000000
        /*0060*/ 	.short	0x0000
        /*0062*/ 	.short	0x0000
        /*0064*/ 	.byte	0x00, 0xf5, 0x21, 0x00


	//----- nvinfo : EIATTR_SPARSE_MMA_MASK
	.align		4
.L_645:
        /*0068*/ 	.byte	0x03, 0x50
        /*006a*/ 	.short	0x0000


	//----- nvinfo : EIATTR_MAXREG_COUNT
	.align		4
        /*006c*/ 	.byte	0x03, 0x1b
        /*006e*/ 	.short	0x00ff


	//----- nvinfo : EIATTR_MERCURY_ISA_VERSION
	.align		4
        /*0070*/ 	.byte	0x03, 0x5f
        /*0072*/ 	.short	0x0101


	//----- nvinfo : EIATTR_VRC_CTA_INIT_COUNT
	.align		4
        /*0074*/ 	.byte	0x02, 0x4a
	.zero		1
	.zero		1


	//----- nvinfo : EIATTR_EXIT_INSTR_OFFSETS
	.align		4
        /*0078*/ 	.byte	0x04, 0x1c
        /*007a*/ 	.short	(.L_647 - .L_646)


	//   ....[0]....
.L_646:
        /*007c*/ 	.word	0x00000010


	//----- nvinfo : EIATTR_CBANK_PARAM_SIZE
	.align		4
.L_647:
        /*0080*/ 	.byte	0x03, 0x19
        /*0082*/ 	.short	0x0030


	//----- nvinfo : EIATTR_PARAM_CBANK
	.align		4
        /*0084*/ 	.byte	0x04, 0x0a
        /*0086*/ 	.short	(.L_649 - .L_648)
	.align		4
.L_648:
        /*0088*/ 	.word	index@(.nv.constant0.fused_nn_conv2d_1_kernel0)
        /*008c*/ 	.short	0x0380
        /*008e*/ 	.short	0x0030


	//----- nvinfo : EIATTR_SW_WAR
	.align		4
.L_649:
        /*0090*/ 	.byte	0x04, 0x36
        /*0092*/ 	.short	(.L_651 - .L_650)
.L_650:
        /*0094*/ 	.word	0x00000008
.L_651:


//--------------------- .nv.info.fused_add_nn_relu_2_kernel0 --------------------------
	.section	.nv.info.fused_add_nn_relu_2_kernel0,"",@"SHT_CUDA_INFO"
	.sectionflags	@""
	.align	4


	//----- nvinfo : EIATTR_CUDA_API_VERSION
	.align		4
        /*0000*/ 	.byte	0x04, 0x37
        /*0002*/ 	.short	(.L_653 - .L_652)
.L_652:
        /*0004*/ 	.word	0x00000082


	//----- nvinfo : EIATTR_KPARAM_INFO
	.align		4
.L_653:
        /*0008*/ 	.byte	0x04, 0x17
        /*000a*/ 	.short	(.L_655 - .L_654)
.L_654:
        /*000c*/ 	.word	0x00000000
        /*0010*/ 	.short	0x0005
        /*0012*/ 	.short	0x0028
        /*0014*/ 	.byte	0x00, 0xf5, 0x21, 0x00


	//----- nvinfo : EIATTR_KPARAM_INFO
	.align		4
.L_655:
        /*0018*/ 	.byte	0x04, 0x17
        /*001a*/ 	.short	(.L_657 - .L_656)
.L_656:
        /*001c*/ 	.word	0x00000000
        /*0020*/ 	.short	0x0004
        /*0022*/ 	.short	0x0020
        /*0024*/ 	.byte	0x00, 0xf5, 0x21, 0x00


	//----- nvinfo : EIATTR_KPARAM_INFO
	.align		4
.L_657:
        /*0028*/ 	.byte	0x04, 0x17
        /*002a*/ 	.short	(.L_659 - .L_658)
.L_658:
        /*002c*/ 	.word	0x00000000
        /*0030*/ 	.short	0x0003
        /*0032*/ 	.short	0x0018
        /*0034*/ 	.byte	0x00, 0xf5, 0x21, 0x00


	//----- nvinfo : EIATTR_KPARAM_INFO
	.align		4
.L_659:
        /*0038*/ 	.byte	0x04, 0x17
        /*003a*/ 	.short	(.L_661 - .L_660)
.L_660:
        /*003c*/ 	.word	0x00000000
        /*0040*/ 	.short	0x0002
        /*0042*/ 	.short	0x0010
        /*0044*/ 	.byte	0x00, 0xf5, 0x21, 0x00


	//----- nvinfo : EIATTR_KPARAM_INFO
	.align		4
.L_661:
        /*0048*/ 	.byte	0x04, 0x17
        /*004a*/ 	.short	(.L_663 - .L_662)
.L_662:
        /*004c*/ 	.word	0x00000000
        /*0050*/ 	.short	0x0001
        /*0052*/ 	.short	0x0008
        /*0054*/ 	.byte	0x00, 0xf5, 0x21, 0x00


	//----- nvinfo : EIATTR_KPARAM_INFO
	.align		4
.L_663:
        /*0058*/ 	.byte	0x04, 0x17
        /*005a*/ 	.short	(.L_665 - .L_664)
.L_664:
        /*005c*/ 	.word	0x00000000
        /*0060*/ 	.short	0x0000
        /*0062*/ 	.short	0x0000
        /*0064*/ 	.byte	0x00, 0xf5, 0x21, 0x00


	//----- nvinfo : EIATTR_SPARSE_MMA_MASK
	.align		4
.L_665:
        /*0068*/ 	.byte	0x03, 0x50
        /*006a*/ 	.short	0x0000


	//----- nvinfo : EIATTR_MAXREG_COUNT
	.align		4
        /*006c*/ 	.byte	0x03, 0x1b
        /*006e*/ 	.short	0x00ff


	//----- nvinfo : EIATTR_MERCURY_ISA_VERSION
	.align		4
        /*0070*/ 	.byte	0x03, 0x5f
        /*0072*/ 	.short	0x0101


	//----- nvinfo : EIATTR_VRC_CTA_INIT_COUNT
	.align		4
        /*0074*/ 	.byte	0x02, 0x4a
	.zero		1
	.zero		1


	//----- nvinfo : EIATTR_EXIT_INSTR_OFFSETS
	.align		4
        /*0078*/ 	.byte	0x04, 0x1c
        /*007a*/ 	.short	(.L_667 - .L_666)


	//   ....[0]....
.L_666:
        /*007c*/ 	.word	0x00000010


	//----- nvinfo : EIATTR_CBANK_PARAM_SIZE
	.align		4
.L_667:
        /*0080*/ 	.byte	0x03, 0x19
        /*0082*/ 	.short	0x0030


	//----- nvinfo : EIATTR_PARAM_CBANK
	.align		4
        /*0084*/ 	.byte	0x04, 0x0a
        /*0086*/ 	.short	(.L_669 - .L_668)
	.align		4
.L_668:
        /*0088*/ 	.word	index@(.nv.constant0.fused_add_nn_relu_2_kernel0)
        /*008c*/ 	.short	0x0380
        /*008e*/ 	.short	0x0030


	//----- nvinfo : EIATTR_SW_WAR
	.align		4
.L_669:
        /*0090*/ 	.byte	0x04, 0x36
        /*0092*/ 	.short	(.L_671 - .L_670)
.L_670:
        /*0094*/ 	.word	0x00000008
.L_671:


//--------------------- .nv.info.fused_nn_softmax_kernel0 --------------------------
	.section	.nv.info.fused_nn_softmax_kernel0,"",@"SHT_CUDA_INFO"
	.sectionflags	@""
	.align	4


	//----- nvinfo : EIATTR_CUDA_API_VERSION
	.align		4
        /*0000*/ 	.byte	0x04, 0x37
        /*0002*/ 	.short	(.L_673 - .L_672)
.L_672:
        /*0004*/ 	.word	0x00000082


	//----- nvinfo : EIATTR_KPARAM_INFO
	.align		4
.L_673:
        /*0008*/ 	.byte	0x04, 0x17
        /*000a*/ 	.short	(.L_675 - .L_674)
.L_674:
        /*000c*/ 	.word	0x00000000
        /*0010*/ 	.short	0x0004
        /*0012*/ 	.short	0x0020
        /*0014*/ 	.byte	0x00, 0xf5, 0x21, 0x00


	//----- nvinfo : EIATTR_KPARAM_INFO
	.align		4
.L_675:
        /*0018*/ 	.byte	0x04, 0x17
        /*001a*/ 	.short	(.L_677 - .L_676)
.L_676:
        /*001c*/ 	.word	0x00000000
        /*0020*/ 	.short	0x0003
        /*0022*/ 	.short	0x0018
        /*0024*/ 	.byte	0x00, 0xf5, 0x21, 0x00


	//----- nvinfo : EIATTR_KPARAM_INFO
	.align		4
.L_677:
        /*0028*/ 	.byte	0x04, 0x17
        /*002a*/ 	.short	(.L_679 - .L_678)
.L_678:
        /*002c*/ 	.word	0x00000000
        /*0030*/ 	.short	0x0002
        /*0032*/ 	.short	0x0010
        /*0034*/ 	.byte	0x00, 0xf5, 0x21, 0x00


	//----- nvinfo : EIATTR_KPARAM_INFO
	.align		4
.L_679:
        /*0038*/ 	.byte	0x04, 0x17
        /*003a*/ 	.short	(.L_681 - .L_680)
.L_680:
        /*003c*/ 	.word	0x00000000
        /*0040*/ 	.short	0x0001
        /*0042*/ 	.short	0x0008
        /*0044*/ 	.byte	0x00, 0xf5, 0x21, 0x00


	//----- nvinfo : EIATTR_KPARAM_INFO
	.align		4
.L_681:
        /*0048*/ 	.byte	0x04, 0x17
        /*004a*/ 	.short	(.L_683 - .L_682)
.L_682:
        /*004c*/ 	.word	0x00000000
        /*0050*/ 	.short	0x0000
        /*0052*/ 	.short	0x0000
        /*0054*/ 	.byte	0x00, 0xf5, 0x21, 0x00


	//----- nvinfo : EIATTR_SPARSE_MMA_MASK
	.align		4
.L_683:
        /*0058*/ 	.byte	0x03, 0x50
        /*005a*/ 	.short	0x0000


	//----- nvinfo : EIATTR_MAXREG_COUNT
	.align		4
        /*005c*/ 	.byte	0x03, 0x1b
        /*005e*/ 	.short	0x00ff


	//----- nvinfo : EIATTR_MERCURY_ISA_VERSION
	.align		4
        /*0060*/ 	.byte	0x03, 0x5f
        /*0062*/ 	.short	0x0101


	//----- nvinfo : EIATTR_VRC_CTA_INIT_COUNT
	.align		4
        /*0064*/ 	.byte	0x02, 0x4a
	.zero		1
	.zero		1


	//----- nvinfo : EIATTR_EXIT_INSTR_OFFSETS
	.align		4
        /*0068*/ 	.byte	0x04, 0x1c
        /*006a*/ 	.short	(.L_685 - .L_684)


	//   ....[0]....
.L_684:
        /*006c*/ 	.word	0x00000010


	//----- nvinfo : EIATTR_CBANK_PARAM_SIZE
	.align		4
.L_685:
        /*0070*/ 	.byte	0x03, 0x19
        /*0072*/ 	.short	0x0028


	//----- nvinfo : EIATTR_PARAM_CBANK
	.align		4
        /*0074*/ 	.byte	0x04, 0x0a
        /*0076*/ 	.short	(.L_687 - .L_686)
	.align		4
.L_686:
        /*0078*/ 	.word	index@(.nv.constant0.fused_nn_softmax_kernel0)
        /*007c*/ 	.short	0x0380
        /*007e*/ 	.short	0x0028


	//----- nvinfo : EIATTR_SW_WAR
	.align		4
.L_687:
        /*0080*/ 	.byte	0x04, 0x36
        /*0082*/ 	.short	(.L_689 - .L_688)
.L_688:
        /*0084*/ 	.word	0x00000008
.L_689:


//--------------------- .nv.info.fused_add_nn_relu_kernel0 --------------------------
	.section	.nv.info.fused_add_nn_relu_kernel0,"",@"SHT_CUDA_INFO"
	.sectionflags	@""
	.align	4


	//----- nvinfo : EIATTR_CUDA_API_VERSION
	.align		4
        /*0000*/ 	.byte	0x04, 0x37
        /*0002*/ 	.short	(.L_691 - .L_690)
.L_690:
        /*0004*/ 	.word	0x00000082


	//----- nvinfo : EIATTR_KPARAM_INFO
	.align		4
.L_691:
        /*0008*/ 	.byte	0x04, 0x17
        /*000a*/ 	.short	(.L_693 - .L_692)
.L_692:
        /*000c*/ 	.word	0x00000000
        /*0010*/ 	.short	0x0005
        /*0012*/ 	.short	0x0028
        /*0014*/ 	.byte	0x00, 0xf5, 0x21, 0x00


	//----- nvinfo : EIATTR_KPARAM_INFO
	.align		4
.L_693:
        /*0018*/ 	.byte	0x04, 0x17
        /*001a*/ 	.short	(.L_695 - .L_694)
.L_694:
        /*001c*/ 	.word	0x00000000
        /*0020*/ 	.short	0x0004
        /*0022*/ 	.short	0x0020
        /*0024*/ 	.byte	0x00, 0xf5, 0x21, 0x00


	//----- nvinfo : EIATTR_KPARAM_INFO
	.align		4
.L_695:
        /*0028*/ 	.byte	0x04, 0x17
        /*002a*/ 	.short	(.L_697 - .L_696)
.L_696:
        /*002c*/ 	.word	0x00000000
        /*0030*/ 	.short	0x0003
        /*0032*/ 	.short	0x0018
        /*0034*/ 	.byte	0x00, 0xf5, 0x21, 0x00


	//----- nvinfo : EIATTR_KPARAM_INFO
	.align		4
.L_697:
        /*0038*/ 	.byte	0x04, 0x17
        /*003a*/ 	.short	(.L_699 - .L_698)
.L_698:
        /*003c*/ 	.word	0x00000000
        /*0040*/ 	.short	0x0002
        /*0042*/ 	.short	0x0010
        /*0044*/ 	.byte	0x00, 0xf5, 0x21, 0x00


	//----- nvinfo : EIATTR_KPARAM_INFO
	.align		4
.L_699:
        /*0048*/ 	.byte	0x04, 0x17
        /*004a*/ 	.short	(.L_701 - .L_700)
.L_700:
        /*004c*/ 	.word	0x00000000
        /*0050*/ 	.short	0x0001
        /*0052*/ 	.short	0x0008
        /*0054*/ 	.byte	0x00, 0xf5, 0x21, 0x00


	//----- nvinfo : EIATTR_KPARAM_INFO
	.align		4
.L_701:
        /*0058*/ 	.byte	0x04, 0x17
        /*005a*/ 	.short	(.L_703 - .L_702)
.L_702:
        /*005c*/ 	.word	0x00000000
        /*0060*/ 	.short	0x0000
        /*0062*/ 	.short	0x0000
        /*0064*/ 	.byte	0x00, 0xf5, 0x21, 0x00


	//----- nvinfo : EIATTR_SPARSE_MMA_MASK
	.align		4
.L_703:
        /*0068*/ 	.byte	0x03, 0x50
        /*006a*/ 	.short	0x0000


	//----- nvinfo : EIATTR_MAXREG_COUNT
	.align		4
        /*006c*/ 	.byte	0x03, 0x1b
        /*006e*/ 	.short	0x00ff


	//----- nvinfo : EIATTR_MERCURY_ISA_VERSION
	.align		4
        /*0070*/ 	.byte	0x03, 0x5f
        /*0072*/ 	.short	0x0101


	//----- nvinfo : EIATTR_VRC_CTA_INIT_COUNT
	.align		4
        /*0074*/ 	.byte	0x02, 0x4a
	.zero		1
	.zero		1


	//----- nvinfo : EIATTR_EXIT_INSTR_OFFSETS
	.align		4
        /*0078*/ 	.byte	0x04, 0x1c
        /*007a*/ 	.short	(.L_705 - .L_704)


	//   ....[0]....
.L_704:
        /*007c*/ 	.word	0x00000010


	//----- nvinfo : EIATTR_CBANK_PARAM_SIZE
	.align		4
.L_705:
        /*0080*/ 	.byte	0x03, 0x19
        /*0082*/ 	.short	0x0030


	//----- nvinfo : EIATTR_PARAM_CBANK
	.align		4
        /*0084*/ 	.byte	0x04, 0x0a
        /*0086*/ 	.short	(.L_707 - .L_706)
	.align		4
.L_706:
        /*0088*/ 	.word	index@(.nv.constant0.fused_add_nn_relu_kernel0)
        /*008c*/ 	.short	0x0380
        /*008e*/ 	.short	0x0030


	//----- nvinfo : EIATTR_SW_WAR
	.align		4
.L_707:
        /*0090*/ 	.byte	0x04, 0x36
        /*0092*/ 	.short	(.L_709 - .L_708)
.L_708:
        /*0094*/ 	.word	0x00000008
.L_709:


//--------------------- .nv.info.fused_nn_conv2d_add_add_nn_relu_kernel0 --------------------------
	.section	.nv.info.fused_nn_conv2d_add_add_nn_relu_kernel0,"",@"SHT_CUDA_INFO"
	.sectionflags	@""
	.align	4


	//----- nvinfo : EIATTR_CUDA_API_VERSION
	.align		4
        /*0000*/ 	.byte	0x04, 0x37
        /*0002*/ 	.short	(.L_711 - .L_710)
.L_710:
        /*0004*/ 	.word	0x00000082


	//----- nvinfo : EIATTR_KPARAM_INFO
	.align		4
.L_711:
        /*0008*/ 	.byte	0x04, 0x17
        /*000a*/ 	.short	(.L_713 - .L_712)
.L_712:
        /*000c*/ 	.word	0x00000000
        /*0010*/ 	.short	0x0007
        /*0012*/ 	.short	0x0038
        /*0014*/ 	.byte	0x00, 0xf5, 0x21, 0x00


	//----- nvinfo : EIATTR_KPARAM_INFO
	.align		4
.L_713:
        /*0018*/ 	.byte	0x04, 0x17
        /*001a*/ 	.short	(.L_715 - .L_714)
.L_714:
        /*001c*/ 	.word	0x00000000
        /*0020*/ 	.short	0x0006
        /*0022*/ 	.short	0x0030
        /*0024*/ 	.byte	0x00, 0xf5, 0x21, 0x00


	//----- nvinfo : EIATTR_KPARAM_INFO
	.align		4
.L_715:
        /*0028*/ 	.byte	0x04, 0x17
        /*002a*/ 	.short	(.L_717 - .L_716)
.L_716:
        /*002c*/ 	.word	0x00000000
        /*0030*/ 	.short	0x0005
        /*0032*/ 	.short	0x0028
        /*0034*/ 	.byte	0x00, 0xf5, 0x21, 0x00


	//----- nvinfo : EIATTR_KPARAM_INFO
	.align		4
.L_717:
        /*0038*/ 	.byte	0x04, 0x17
        /*003a*/ 	.short	(.L_719 - .L_718)
.L_718:
        /*003c*/ 	.word	0x00000000
        /*0040*/ 	.short	0x0004
        /*0042*/ 	.short	0x0020
        /*0044*/ 	.byte	0x00, 0xf5, 0x21, 0x00


	//----- nvinfo : EIATTR_KPARAM_INFO
	.align		4
.L_719:
        /*0048*/ 	.byte	0x04, 0x17
        /*004a*/ 	.short	(.L_721 - .L_720)
.L_720:
        /*004c*/ 	.word	0x00000000
        /*0050*/ 	.short	0x0003
        /*0052*/ 	.short	0x0018
        /*0054*/ 	.byte	0x00, 0xf5, 0x21, 0x00


	//----- nvinfo : EIATTR_KPARAM_INFO
	.align		4
.L_721:
        /*0058*/ 	.byte	0x04, 0x17
        /*005a*/ 	.short	(.L_723 - .L_722)
.L_722:
        /*005c*/ 	.word	0x00000000
        /*0060*/ 	.short	0x0002
        /*0062*/ 	.short	0x0010
        /*0064*/ 	.byte	0x00, 0xf5, 0x21, 0x00


	//----- nvinfo : EIATTR_KPARAM_INFO
	.align		4
.L_723:
        /*0068*/ 	.byte	0x04, 0x17
        /*006a*/ 	.short	(.L_725 - .L_724)
.L_724:
        /*006c*/ 	.word	0x00000000
        /*0070*/ 	.short	0x0001
        /*0072*/ 	.short	0x0008
        /*0074*/ 	.byte	0x00, 0xf5, 0x21, 0x00


	//----- nvinfo : EIATTR_KPARAM_INFO
	.align		4
.L_725:
        /*0078*/ 	.byte	0x04, 0x17
        /*007a*/ 	.short	(.L_727 - .L_726)
.L_726:
        /*007c*/ 	.word	0x00000000
        /*0080*/ 	.short	0x0000
        /*0082*/ 	.short	0x0000
        /*0084*/ 	.byte	0x00, 0xf5, 0x21, 0x00


	//----- nvinfo : EIATTR_SPARSE_MMA_MASK
	.align		4
.L_727:
        /*0088*/ 	.byte	0x03, 0x50
        /*008a*/ 	.short	0x0000


	//----- nvinfo : EIATTR_MAXREG_COUNT
	.align		4
        /*008c*/ 	.byte	0x03, 0x1b
        /*008e*/ 	.short	0x00ff


	//----- nvinfo : EIATTR_MERCURY_ISA_VERSION
	.align		4
        /*0090*/ 	.byte	0x03, 0x5f
        /*0092*/ 	.short	0x0101


	//----- nvinfo : EIATTR_VRC_CTA_INIT_COUNT
	.align		4
        /*0094*/ 	.byte	0x02, 0x4a
	.zero		1
	.zero		1


	//----- nvinfo : EIATTR_EXIT_INSTR_OFFSETS
	.align		4
        /*0098*/ 	.byte	0x04, 0x1c
        /*009a*/ 	.short	(.L_729 - .L_728)


	//   ....[0]....
.L_728:
        /*009c*/ 	.word	0x00000010


	//----- nvinfo : EIATTR_CBANK_PARAM_SIZE
	.align		4
.L_729:
        /*00a0*/ 	.byte	0x03, 0x19
        /*00a2*/ 	.short	0x0040


	//----- nvinfo : EIATTR_PARAM_CBANK
	.align		4
        /*00a4*/ 	.byte	0x04, 0x0a
        /*00a6*/ 	.short	(.L_731 - .L_730)
	.align		4
.L_730:
        /*00a8*/ 	.word	index@(.nv.constant0.fused_nn_conv2d_add_add_nn_relu_kernel0)
        /*00ac*/ 	.short	0x0380
        /*00ae*/ 	.short	0x0040


	//----- nvinfo : EIATTR_SW_WAR
	.align		4
.L_731:
        /*00b0*/ 	.byte	0x04, 0x36
        /*00b2*/ 	.short	(.L_733 - .L_732)
.L_732:
        /*00b4*/ 	.word	0x00000008
.L_733:


//--------------------- .nv.info.fused_nn_max_pool2d_add_nn_relu_kernel0 --------------------------
	.section	.nv.info.fused_nn_max_pool2d_add_nn_relu_kernel0,"",@"SHT_CUDA_INFO"
	.sectionflags	@""
	.align	4


	//----- nvinfo : EIATTR_CUDA_API_VERSION
	.align		4
        /*0000*/ 	.byte	0x04, 0x37
        /*0002*/ 	.short	(.L_735 - .L_734)
.L_734:
        /*0004*/ 	.word	0x00000082


	//----- nvinfo : EIATTR_KPARAM_INFO
	.align		4
.L_735:
        /*0008*/ 	.byte	0x04, 0x17
        /*000a*/ 	.short	(.L_737 - .L_736)
.L_736:
        /*000c*/ 	.word	0x00000000
        /*0010*/ 	.short	0x0005
        /*0012*/ 	.short	0x0028
        /*0014*/ 	.byte	0x00, 0xf5, 0x21, 0x00


	//----- nvinfo : EIATTR_KPARAM_INFO
	.align		4
.L_737:
        /*0018*/ 	.byte	0x04, 0x17
        /*001a*/ 	.short	(.L_739 - .L_738)
.L_738:
        /*001c*/ 	.word	0x00000000
        /*0020*/ 	.short	0x0004
        /*0022*/ 	.short	0x0020
        /*0024*/ 	.byte	0x00, 0xf5, 0x21, 0x00


	//----- nvinfo : EIATTR_KPARAM_INFO
	.align		4
.L_739:
        /*0028*/ 	.byte	0x04, 0x17
        /*002a*/ 	.short	(.L_741 - .L_740)
.L_740:
        /*002c*/ 	.word	0x00000000
        /*0030*/ 	.short	0x0003
        /*0032*/ 	.short	0x0018
        /*0034*/ 	.byte	0x00, 0xf5, 0x21, 0x00


	//----- nvinfo : EIATTR_KPARAM_INFO
	.align		4
.L_741:
        /*0038*/ 	.byte	0x04, 0x17
        /*003a*/ 	.short	(.L_743 - .L_742)
.L_742:
        /*003c*/ 	.word	0x00000000
        /*0040*/ 	.short	0x0002
        /*0042*/ 	.short	0x0010
        /*0044*/ 	.byte	0x00, 0xf5, 0x21, 0x00


	//----- nvinfo : EIATTR_KPARAM_INFO
	.align		4
.L_743:
        /*0048*/ 	.byte	0x04, 0x17
        /*004a*/ 	.short	(.L_745 - .L_744)
.L_744:
        /*004c*/ 	.word	0x00000000
        /*0050*/ 	.short	0x0001
        /*0052*/ 	.short	0x0008
        /*0054*/ 	.byte	0x00, 0xf5, 0x21, 0x00


	//----- nvinfo : EIATTR_KPARAM_INFO
	.align		4
.L_745:
        /*0058*/ 	.byte	0x04, 0x17
        /*005a*/ 	.short	(.L_747 - .L_746)
.L_746:
        /*005c*/ 	.word	0x00000000
        /*0060*/ 	.short	0x0000
        /*0062*/ 	.short	0x0000
        /*0064*/ 	.byte	0x00, 0xf5, 0x21, 0x00


	//----- nvinfo : EIATTR_SPARSE_MMA_MASK
	.align		4
.L_747:
        /*0068*/ 	.byte	0x03, 0x50
        /*006a*/ 	.short	0x0000


	//----- nvinfo : EIATTR_MAXREG_COUNT
	.align		4
        /*006c*/ 	.byte	0x03, 0x1b
        /*006e*/ 	.short	0x00ff


	//----- nvinfo : EIATTR_MERCURY_ISA_VERSION
	.align		4
        /*0070*/ 	.byte	0x03, 0x5f
        /*0072*/ 	.short	0x0101


	//----- nvinfo : EIATTR_VRC_CTA_INIT_COUNT
	.align		4
        /*0074*/ 	.byte	0x02, 0x4a
	.zero		1
	.zero		1


	//----- nvinfo : EIATTR_EXIT_INSTR_OFFSETS
	.align		4
        /*0078*/ 	.byte	0x04, 0x1c
        /*007a*/ 	.short	(.L_749 - .L_748)


	//   ....[0]....
.L_748:
        /*007c*/ 	.word	0x00000010


	//----- nvinfo : EIATTR_CBANK_PARAM_SIZE
	.align		4
.L_749:
        /*0080*/ 	.byte	0x03, 0x19
        /*0082*/ 	.short	0x0030


	//----- nvinfo : EIATTR_PARAM_CBANK
	.align		4
        /*0084*/ 	.byte	0x04, 0x0a
        /*0086*/ 	.short	(.L_751 - .L_750)
	.align		4
.L_750:
        /*0088*/ 	.word	index@(.nv.constant0.fused_nn_max_pool2d_add_nn_relu_kernel0)
        /*008c*/ 	.short	0x0380
        /*008e*/ 	.short	0x0030


	//----- nvinfo : EIATTR_SW_WAR
	.align		4
.L_751:
        /*0090*/ 	.byte	0x04, 0x36
        /*0092*/ 	.short	(.L_753 - .L_752)
.L_752:
        /*0094*/ 	.word	0x00000008
.L_753:


//--------------------- .nv.info.fused_nn_conv2d_add_nn_relu_7_kernel0 --------------------------
	.section	.nv.info.fused_nn_conv2d_add_nn_relu_7_kernel0,"",@"SHT_CUDA_INFO"
	.sectionflags	@""
	.align	4


	//----- nvinfo : EIATTR_CUDA_API_VERSION
	.align		4
        /*0000*/ 	.byte	0x04, 0x37
        /*0002*/ 	.short	(.L_755 - .L_754)
.L_754:
        /*0004*/ 	.word	0x00000082


	//----- nvinfo : EIATTR_KPARAM_INFO
	.align		4
.L_755:
        /*0008*/ 	.byte	0x04, 0x17
        /*000a*/ 	.short	(.L_757 - .L_756)
.L_756:
        /*000c*/ 	.word	0x00000000
        /*0010*/ 	.short	0x0006
        /*0012*/ 	.short	0x0030
        /*0014*/ 	.byte	0x00, 0xf5, 0x21, 0x00


	//----- nvinfo : EIATTR_KPARAM_INFO
	.align		4
.L_757:
        /*0018*/ 	.byte	0x04, 0x17
        /*001a*/ 	.short	(.L_759 - .L_758)
.L_758:
        /*001c*/ 	.word	0x00000000
        /*0020*/ 	.short	0x0005
        /*0022*/ 	.short	0x0028
        /*0024*/ 	.byte	0x00, 0xf5, 0x21, 0x00


	//----- nvinfo : EIATTR_KPARAM_INFO
	.align		4
.L_759:
        /*0028*/ 	.byte	0x04, 0x17
        /*002a*/ 	.short	(.L_761 - .L_760)
.L_760:
        /*002c*/ 	.word	0x00000000
        /*0030*/ 	.short	0x0004
        /*0032*/ 	.short	0x0020
        /*0034*/ 	.byte	0x00, 0xf5, 0x21, 0x00


	//----- nvinfo : EIATTR_KPARAM_INFO
	.align		4
.L_761:
        /*0038*/ 	.byte	0x04, 0x17
        /*003a*/ 	.short	(.L_763 - .L_762)
.L_762:
        /*003c*/ 	.word	0x00000000
        /*0040*/ 	.short	0x0003
        /*0042*/ 	.short	0x0018
        /*0044*/ 	.byte	0x00, 0xf5, 0x21, 0x00


	//----- nvinfo : EIATTR_KPARAM_INFO
	.align		4
.L_763:
        /*0048*/ 	.byte	0x04, 0x17
        /*004a*/ 	.short	(.L_765 - .L_764)
.L_764:
        /*004c*/ 	.word	0x00000000
        /*0050*/ 	.short	0x0002
        /*0052*/ 	.short	0x0010
        /*0054*/ 	.byte	0x00, 0xf5, 0x21, 0x00


	//----- nvinfo : EIATTR_KPARAM_INFO
	.align		4
.L_765:
        /*0058*/ 	.byte	0x04, 0x17
        /*005a*/ 	.short	(.L_767 - .L_766)
.L_766:
        /*005c*/ 	.word	0x00000000
        /*0060*/ 	.short	0x0001
        /*0062*/ 	.short	0x0008
        /*0064*/ 	.byte	0x00, 0xf5, 0x21, 0x00


	//----- nvinfo : EIATTR_KPARAM_INFO
	.align		4
.L_767:
        /*0068*/ 	.byte	0x04, 0x17
        /*006a*/ 	.short	(.L_769 - .L_768)
.L_768:
        /*006c*/ 	.word	0x00000000
        /*0070*/ 	.short	0x0000
        /*0072*/ 	.short	0x0000
        /*0074*/ 	.byte	0x00, 0xf5, 0x21, 0x00


	//----- nvinfo : EIATTR_SPARSE_MMA_MASK
	.align		4
.L_769:
        /*0078*/ 	.byte	0x03, 0x50
        /*007a*/ 	.short	0x0000


	//----- nvinfo : EIATTR_MAXREG_COUNT
	.align		4
        /*007c*/ 	.byte	0x03, 0x1b
        /*007e*/ 	.short	0x00ff


	//----- nvinfo : EIATTR_MERCURY_ISA_VERSION
	.align		4
        /*0080*/ 	.byte	0x03, 0x5f
        /*0082*/ 	.short	0x0101


	//----- nvinfo : EIATTR_VRC_CTA_INIT_COUNT
	.align		4
        /*0084*/ 	.byte	0x02, 0x4a
	.zero		1
	.zero		1


	//----- nvinfo : EIATTR_EXIT_INSTR_OFFSETS
	.align		4
        /*0088*/ 	.byte	0x04, 0x1c
        /*008a*/ 	.short	(.L_771 - .L_770)


	//   ....[0]....
.L_770:
        /*008c*/ 	.word	0x00000010


	//----- nvinfo : EIATTR_CBANK_PARAM_SIZE
	.align		4
.L_771:
        /*0090*/ 	.byte	0x03, 0x19
        /*0092*/ 	.short	0x0038


	//----- nvinfo : EIATTR_PARAM_CBANK
	.align		4
        /*0094*/ 	.byte	0x04, 0x0a
        /*0096*/ 	.short	(.L_773 - .L_772)
	.align		4
.L_772:
        /*0098*/ 	.word	index@(.nv.constant0.fused_nn_conv2d_add_nn_relu_7_kernel0)
        /*009c*/ 	.short	0x0380
        /*009e*/ 	.short	0x0038


	//----- nvinfo : EIATTR_SW_WAR
	.align		4
.L_773:
        /*00a0*/ 	.byte	0x04, 0x36
        /*00a2*/ 	.short	(.L_775 - .L_774)
.L_774:
        /*00a4*/ 	.word	0x00000008
.L_775:


//--------------------- .nv.info.fused_nn_conv2d_add_1_kernel0 --------------------------
	.section	.nv.info.fused_nn_conv2d_add_1_kernel0,"",@"SHT_CUDA_INFO"
	.sectionflags	@""
	.align	4


	//----- nvinfo : EIATTR_CUDA_API_VERSION
	.align		4
        /*0000*/ 	.byte	0x04, 0x37
        /*0002*/ 	.short	(.L_777 - .L_776)
.L_776:
        /*0004*/ 	.word	0x00000082


	//----- nvinfo : EIATTR_KPARAM_INFO
	.align		4
.L_777:
        /*0008*/ 	.byte	0x04, 0x17
        /*000a*/ 	.short	(.L_779 - .L_778)
.L_778:
        /*000c*/ 	.word	0x00000000
        /*0010*/ 	.short	0x0006
        /*0012*/ 	.short	0x0030
        /*0014*/ 	.byte	0x00, 0xf5, 0x21, 0x00


	//----- nvinfo : EIATTR_KPARAM_INFO
	.align		4
.L_779:
        /*0018*/ 	.byte	0x04, 0x17
        /*001a*/ 	.short	(.L_781 - .L_780)
.L_780:
        /*001c*/ 	.word	0x00000000
        /*0020*/ 	.short	0x0005
        /*0022*/ 	.short	0x0028
        /*0024*/ 	.byte	0x00, 0xf5, 0x21, 0x00


	//----- nvinfo : EIATTR_KPARAM_INFO
	.align		4
.L_781:
        /*0028*/ 	.byte	0x04, 0x17
        /*002a*/ 	.short	(.L_783 - .L_782)
.L_782:
        /*002c*/ 	.word	0x00000000
        /*0030*/ 	.short	0x0004
        /*0032*/ 	.short	0x0020
        /*0034*/ 	.byte	0x00, 0xf5, 0x21, 0x00


	//----- nvinfo : EIATTR_KPARAM_INFO
	.align		4
.L_783:
        /*0038*/ 	.byte	0x04, 0x17
        /*003a*/ 	.short	(.L_785 - .L_784)
.L_784:
        /*003c*/ 	.word	0x00000000
        /*0040*/ 	.short	0x0003
        /*0042*/ 	.short	0x0018
        /*0044*/ 	.byte	0x00, 0xf5, 0x21, 0x00


	//----- nvinfo : EIATTR_KPARAM_INFO
	.align		4
.L_785:
        /*0048*/ 	.byte	0x04, 0x17
        /*004a*/ 	.short	(.L_787 - .L_786)
.L_786:
        /*004c*/ 	.word	0x00000000
        /*0050*/ 	.short	0x0002
        /*0052*/ 	.short	0x0010
        /*0054*/ 	.byte	0x00, 0xf5, 0x21, 0x00


	//----- nvinfo : EIATTR_KPARAM_INFO
	.align		4
.L_787:
        /*0058*/ 	.byte	0x04, 0x17
        /*005a*/ 	.short	(.L_789 - .L_788)
.L_788:
        /*005c*/ 	.word	0x00000000
        /*0060*/ 	.short	0x0001
        /*0062*/ 	.short	0x0008
        /*0064*/ 	.byte	0x00, 0xf5, 0x21, 0x00


	//----- nvinfo : EIATTR_KPARAM_INFO
	.align		4
.L_789:
        /*0068*/ 	.byte	0x04, 0x17
        /*006a*/ 	.short	(.L_791 - .L_790)
.L_790:
        /*006c*/ 	.word	0x00000000
        /*0070*/ 	.short	0x0000
        /*0072*/ 	.short	0x0000
        /*0074*/ 	.byte	0x00, 0xf5, 0x21, 0x00


	//----- nvinfo : EIATTR_SPARSE_MMA_MASK
	.align		4
.L_791:
        /*0078*/ 	.byte	0x03, 0x50
        /*007a*/ 	.short	0x0000


	//----- nvinfo : EIATTR_MAXREG_COUNT
	.align		4
        /*007c*/ 	.byte	0x03, 0x1b
        /*007e*/ 	.short	0x00ff


	//----- nvinfo : EIATTR_MERCURY_ISA_VERSION
	.align		4
        /*0080*/ 	.byte	0x03, 0x5f
        /*0082*/ 	.short	0x0101


	//----- nvinfo : EIATTR_VRC_CTA_INIT_COUNT
	.align		4
        /*0084*/ 	.byte	0x02, 0x4a
	.zero		1
	.zero		1


	//----- nvinfo : EIATTR_EXIT_INSTR_OFFSETS
	.align		4
        /*0088*/ 	.byte	0x04, 0x1c
        /*008a*/ 	.short	(.L_793 - .L_792)


	//   ....[0]....
.L_792:
        /*008c*/ 	.word	0x00000010


	//----- nvinfo : EIATTR_CBANK_PARAM_SIZE
	.align		4
.L_793:
        /*0090*/ 	.byte	0x03, 0x19
        /*0092*/ 	.short	0x0038


	//----- nvinfo : EIATTR_PARAM_CBANK
	.align		4
        /*0094*/ 	.byte	0x04, 0x0a
        /*0096*/ 	.short	(.L_795 - .L_794)
	.align		4
.L_794:
        /*0098*/ 	.word	index@(.nv.constant0.fused_nn_conv2d_add_1_kernel0)
        /*009c*/ 	.short	0x0380
        /*009e*/ 	.short	0x0038


	//----- nvinfo : EIATTR_SW_WAR
	.align		4
.L_795:
        /*00a0*/ 	.byte	0x04, 0x36
        /*00a2*/ 	.short	(.L_797 - .L_796)
.L_796:
        /*00a4*/ 	.word	0x00000008
.L_797:


//--------------------- .nv.info.fused_add_nn_relu_1_kernel0 --------------------------
	.section	.nv.info.fused_add_nn_relu_1_kernel0,"",@"SHT_CUDA_INFO"
	.sectionflags	@""
	.align	4


	//----- nvinfo : EIATTR_CUDA_API_VERSION
	.align		4
        /*0000*/ 	.byte	0x04, 0x37
        /*0002*/ 	.short	(.L_799 - .L_798)
.L_798:
        /*0004*/ 	.word	0x00000082


	//----- nvinfo : EIATTR_KPARAM_INFO
	.align		4
.L_799:
        /*0008*/ 	.byte	0x04, 0x17
        /*000a*/ 	.short	(.L_801 - .L_800)
.L_800:
        /*000c*/ 	.word	0x00000000
        /*0010*/ 	.short	0x0005
        /*0012*/ 	.short	0x0028
        /*0014*/ 	.byte	0x00, 0xf5, 0x21, 0x00


	//----- nvinfo : EIATTR_KPARAM_INFO
	.align		4
.L_801:
        /*0018*/ 	.byte	0x04, 0x17
        /*001a*/ 	.short	(.L_803 - .L_802)
.L_802:
        /*001c*/ 	.word	0x00000000
        /*0020*/ 	.short	0x0004
        /*0022*/ 	.short	0x0020
        /*0024*/ 	.byte	0x00, 0xf5, 0x21, 0x00


	//----- nvinfo : EIATTR_KPARAM_INFO
	.align		4
.L_803:
        /*0028*/ 	.byte	0x04, 0x17
        /*002a*/ 	.short	(.L_805 - .L_804)
.L_804:
        /*002c*/ 	.word	0x00000000
        /*0030*/ 	.short	0x0003
        /*0032*/ 	.short	0x0018
        /*0034*/ 	.byte	0x00, 0xf5, 0x21, 0x00


	//----- nvinfo : EIATTR_KPARAM_INFO
	.align		4
.L_805:
        /*0038*/ 	.byte	0x04, 0x17
        /*003a*/ 	.short	(.L_807 - .L_806)
.L_806:
        /*003c*/ 	.word	0x00000000
        /*0040*/ 	.short	0x0002
        /*0042*/ 	.short	0x0010
        /*0044*/ 	.byte	0x00, 0xf5, 0x21, 0x00


	//----- nvinfo : EIATTR_KPARAM_INFO
	.align		4
.L_807:
        /*0048*/ 	.byte	0x04, 0x17
        /*004a*/ 	.short	(.L_809 - .L_808)
.L_808:
        /*004c*/ 	.word	0x00000000
        /*0050*/ 	.short	0x0001
        /*0052*/ 	.short	0x0008
        /*0054*/ 	.byte	0x00, 0xf5, 0x21, 0x00


	//----- nvinfo : EIATTR_KPARAM_INFO
	.align		4
.L_809:
        /*0058*/ 	.byte	0x04, 0x17
        /*005a*/ 	.short	(.L_811 - .L_810)
.L_810:
        /*005c*/ 	.word	0x00000000
        /*0060*/ 	.short	0x0000
        /*0062*/ 	.short	0x0000
        /*0064*/ 	.byte	0x00, 0xf5, 0x21, 0x00


	//----- nvinfo : EIATTR_SPARSE_MMA_MASK
	.align		4
.L_811:
        /*0068*/ 	.byte	0x03, 0x50
        /*006a*/ 	.short	0x0000


	//----- nvinfo : EIATTR_MAXREG_COUNT
	.align		4
        /*006c*/ 	.byte	0x03, 0x1b
        /*006e*/ 	.short	0x00ff


	//----- nvinfo : EIATTR_MERCURY_ISA_VERSION
	.align		4
        /*0070*/ 	.byte	0x03, 0x5f
        /*0072*/ 	.short	0x0101


	//----- nvinfo : EIATTR_VRC_CTA_INIT_COUNT
	.align		4
        /*0074*/ 	.byte	0x02, 0x4a
	.zero		1
	.zero		1


	//----- nvinfo : EIATTR_EXIT_INSTR_OFFSETS
	.align		4
        /*0078*/ 	.byte	0x04, 0x1c
        /*007a*/ 	.short	(.L_813 - .L_812)


	//   ....[0]....
.L_812:
        /*007c*/ 	.word	0x00000010


	//----- nvinfo : EIATTR_CBANK_PARAM_SIZE
	.align		4
.L_813:
        /*0080*/ 	.byte	0x03, 0x19
        /*0082*/ 	.short	0x0030


	//----- nvinfo : EIATTR_PARAM_CBANK
	.align		4
        /*0084*/ 	.byte	0x04, 0x0a
        /*0086*/ 	.short	(.L_815 - .L_814)
	.align		4
.L_814:
        /*0088*/ 	.word	index@(.nv.constant0.fused_add_nn_relu_1_kernel0)
        /*008c*/ 	.short	0x0380
        /*008e*/ 	.short	0x0030


	//----- nvinfo : EIATTR_SW_WAR
	.align		4
.L_815:
        /*0090*/ 	.byte	0x04, 0x36
        /*0092*/ 	.short	(.L_817 - .L_816)
.L_816:
        /*0094*/ 	.word	0x00000008
.L_817:


//--------------------- .nv.callgraph             --------------------------
	.section	.nv.callgraph,"",@"SHT_CUDA_CALLGRAPH"
	.align	4
	.sectionentsize	8
	.align		4
        /*0000*/ 	.word	0x00000000
	.align		4
        /*0004*/ 	.word	0xffffffff
	.align		4
        /*0008*/ 	.word	0x00000000
	.align		4
        /*000c*/ 	.word	0xfffffffe
	.align		4
        /*0010*/ 	.word	0x00000000
	.align		4
        /*0014*/ 	.word	0xfffffffd
	.align		4
        /*0018*/ 	.word	0x00000000
	.align		4
        /*001c*/ 	.word	0xfffffffc


//--------------------- .text.fused_nn_conv2d_add_nn_relu_3_kernel0 --------------------------
	.section	.text.fused_nn_conv2d_add_nn_relu_3_kernel0,"ax",@progbits
	.align	128
        .global         fused_nn_conv2d_add_nn_relu_3_kernel0
        .type           fused_nn_conv2d_add_nn_relu_3_kernel0,@function
        .size           fused_nn_conv2d_add_nn_relu_3_kernel0,(.L_x_30 - fused_nn_conv2d_add_nn_relu_3_kernel0)
        .other          fused_nn_conv2d_add_nn_relu_3_kernel0,@"STO_CUDA_ENTRY STV_DEFAULT"
fused_nn_conv2d_add_nn_relu_3_kernel0:
.text.fused_nn_conv2d_add_nn_relu_3_kernel0:
[----:B------:R-:W-:Y:S01]  /*0000*/  LDC R1, c[0x0][0x37c] ;  /* 0x0000df00ff017b82 */ /* 0x000fe20000000800 */
[----:B------:R-:W-:Y:S05]  /*0010*/  EXIT ;  /* 0x000000000000794d */ /* 0x000fea0003800000 */
.L_x_0:
[----:B------:R-:W-:-:S00]  /*0020*/  BRA `(.L_x_0) ;  /* 0xfffffffc00fc7947 */ /* 0x000fc0000383ffff */
[----:B------:R-:W-:-:S00]  /*0030*/  NOP ;  /* 0x0000000000007918 */ /* 0x000fc00000000000 */
        /* <DEDUP_REMOVED lines=12> */
.L_x_30:


//--------------------- .text.fused_add_nn_relu_3_kernel0 --------------------------
	.section	.text.fused_add_nn_relu_3_kernel0,"ax",@progbits
	.align	128
        .global         fused_add_nn_relu_3_kernel0
        .type           fused_add_nn_relu_3_kernel0,@function
        .size           fused_add_nn_relu_3_kernel0,(.L_x_31 - fused_add_nn_relu_3_kernel0)
        .other          fused_add_nn_relu_3_kernel0,@"STO_CUDA_ENTRY STV_DEFAULT"
fused_add_nn_relu_3_kernel0:
.text.fused_add_nn_relu_3_kernel0:
[----:B------:R-:W-:Y:S01]  /*0000*/  LDC R1, c[0x0][0x37c] ;  /* 0x0000df00ff017b82 */ /* 0x000fe20000000800 */
[----:B------:R-:W-:Y:S05]  /*0010*/  EXIT ;  /* 0x000000000000794d */ /* 0x000fea0003800000 */
.L_x_1:
        /* <DEDUP_REMOVED lines=14> */
.L_x_31:


//--------------------- .text.fused_nn_conv2d_add_nn_relu_5_kernel0 --------------------------
	.section	.text.fused_nn_conv2d_add_nn_relu_5_kernel0,"ax",@progbits
	.align	128
        .global         fused_nn_conv2d_add_nn_relu_5_kernel0
        .type           fused_nn_conv2d_add_nn_relu_5_kernel0,@function
        .size           fused_nn_conv2d_add_nn_relu_5_kernel0,(.L_x_32 - fused_nn_conv2d_add_nn_relu_5_kernel0)
        .other          fused_nn_conv2d_add_nn_relu_5_kernel0,@"STO_CUDA_ENTRY STV_DEFAULT"
fused_nn_conv2d_add_nn_relu_5_kernel0:
.text.fused_nn_conv2d_add_nn_relu_5_kernel0:
[----:B------:R-:W-:Y:S01]  /*0000*/  LDC R1, c[0x0][0x37c] ;  /* 0x0000df00ff017b82 */ /* 0x000fe20000000800 */
[----:B------:R-:W-:Y:S05]  /*0010*/  EXIT ;  /* 0x000000000000794d */ /* 0x000fea0003800000 */
.L_x_2:
        /* <DEDUP_REMOVED lines=14> */
.L_x_32:


//--------------------- .text.fused_nn_conv2d_kernel0 --------------------------
	.section	.text.fused_nn_conv2d_kernel0,"ax",@progbits
	.align	128
        .global         fused_nn_conv2d_kernel0
        .type           fused_nn_conv2d_kernel0,@function
        .size           fused_nn_conv2d_kernel0,(.L_x_33 - fused_nn_conv2d_kernel0)
        .other          fused_nn_conv2d_kernel0,@"STO_CUDA_ENTRY STV_DEFAULT"
fused_nn_conv2d_kernel0:
.text.fused_nn_conv2d_kernel0:
[----:B------:R-:W-:Y:S01]  /*0000*/  LDC R1, c[0x0][0x37c] ;  /* 0x0000df00ff017b82 */ /* 0x000fe20000000800 */
[----:B------:R-:W-:Y:S05]  /*0010*/  EXIT ;  /* 0x000000000000794d */ /* 0x000fea0003800000 */
.L_x_3:
        /* <DEDUP_REMOVED lines=14> */
.L_x_33:


//--------------------- .text.fused_nn_batch_flatten_kernel0 --------------------------
	.section	.text.fused_nn_batch_flatten_kernel0,"ax",@progbits
	.align	128
        .global         fused_nn_batch_flatten_kernel0
        .type           fused_nn_batch_flatten_kernel0,@function
        .size           fused_nn_batch_flatten_kernel0,(.L_x_34 - fused_nn_batch_flatten_kernel0)
        .other          fused_nn_batch_flatten_kernel0,@"STO_CUDA_ENTRY STV_DEFAULT"
fused_nn_batch_flatten_kernel0:
.text.fused_nn_batch_flatten_kernel0:
[----:B------:R-:W-:Y:S01]  /*0000*/  LDC R1, c[0x0][0x37c] ;  /* 0x0000df00ff017b82 */ /* 0x000fe20000000800 */
[----:B------:R-:W-:Y:S05]  /*0010*/  EXIT ;  /* 0x000000000000794d */ /* 0x000fea0003800000 */
.L_x_4:
        /* <DEDUP_REMOVED lines=14> */
.L_x_34:


//--------------------- .text.fused_nn_global_avg_pool2d_kernel0 --------------------------
	.section	.text.fused_nn_global_avg_pool2d_kernel0,"ax",@progbits
	.align	128
        .global         fused_nn_global_avg_pool2d_kernel0
        .type           fused_nn_global_avg_pool2d_kernel0,@function
        .size           fused_nn_global_avg_pool2d_kernel0,(.L_x_35 - fused_nn_global_avg_pool2d_kernel0)
        .other          fused_nn_global_avg_pool2d_kernel0,@"STO_CUDA_ENTRY STV_DEFAULT"
fused_nn_global_avg_pool2d_kernel0:
.text.fused_nn_global_avg_pool2d_kernel0:
[----:B------:R-:W-:Y:S01]  /*0000*/  LDC R1, c[0x0][0x37c] ;  /* 0x0000df00ff017b82 */ /* 0x000fe20000000800 */
[----:B------:R-:W-:Y:S05]  /*0010*/  EXIT ;  /* 0x000000000000794d */ /* 0x000fea0003800000 */
.L_x_5:
        /* <DEDUP_REMOVED lines=14> */
.L_x_35:


//--------------------- .text.fused_nn_conv2d_add_multiply_add_nn_relu_kernel0 --------------------------
	.section	.text.fused_nn_conv2d_add_multiply_add_nn_relu_kernel0,"ax",@progbits
	.align	128
        .global         fused_nn_conv2d_add_multiply_add_nn_relu_kernel0
        .type           fused_nn_conv2d_add_multiply_add_nn_relu_kernel0,@function
        .size           fused_nn_conv2d_add_multiply_add_nn_relu_kernel0,(.L_x_36 - fused_nn_conv2d_add_multiply_add_nn_relu_kernel0)
        .other          fused_nn_conv2d_add_multiply_add_nn_relu_kernel0,@"STO_CUDA_ENTRY STV_DEFAULT"
fused_nn_conv2d_add_multiply_add_nn_relu_kernel0:
.text.fused_nn_conv2d_add_multiply_add_nn_relu_kernel0:
[----:B------:R-:W-:Y:S01]  /*0000*/  LDC R1, c[0x0][0x37c] ;  /* 0x0000df00ff017b82 */ /* 0x000fe20000000800 */
[----:B------:R-:W-:Y:S05]  /*0010*/  EXIT ;  /* 0x000000000000794d */ /* 0x000fea0003800000 */
.L_x_6:
        /* <DEDUP_REMOVED lines=14> */
.L_x_36:


//--------------------- .text.fused_nn_conv2d_2_kernel0 --------------------------
	.section	.text.fused_nn_conv2d_2_kernel0,"ax",@progbits
	.align	128
        .global         fused_nn_conv2d_2_kernel0
        .type           fused_nn_conv2d_2_kernel0,@function
        .size           fused_nn_conv2d_2_kernel0,(.L_x_37 - fused_nn_conv2d_2_kernel0)
        .other          fused_nn_conv2d_2_kernel0,@"STO_CUDA_ENTRY STV_DEFAULT"
fused_nn_conv2d_2_kernel0:
.text.fused_nn_conv2d_2_kernel0:
[----:B------:R-:W-:Y:S01]  /*0000*/  LDC R1, c[0x0][0x37c] ;  /* 0x0000df00ff017b82 */ /* 0x000fe20000000800 */
[----:B------:R-:W-:Y:S05]  /*0010*/  EXIT ;  /* 0x000000000000794d */ /* 0x000fea0003800000 */
.L_x_7:
        /* <DEDUP_REMOVED lines=14> */
.L_x_37:


//--------------------- .text.fused_nn_conv2d_add_nn_relu_kernel0 --------------------------
	.section	.text.fused_nn_conv2d_add_nn_relu_kernel0,"ax",@progbits
	.align	128
        .global         fused_nn_conv2d_add_nn_relu_kernel0
        .type           fused_nn_conv2d_add_nn_relu_kernel0,@function
        .size           fused_nn_conv2d_add_nn_relu_kernel0,(.L_x_38 - fused_nn_conv2d_add_nn_relu_kernel0)
        .other          fused_nn_conv2d_add_nn_relu_kernel0,@"STO_CUDA_ENTRY STV_DEFAULT"
fused_nn_conv2d_add_nn_relu_kernel0:
.text.fused_nn_conv2d_add_nn_relu_kernel0:
[----:B------:R-:W-:Y:S01]  /*0000*/  LDC R1, c[0x0][0x37c] ;  /* 0x0000df00ff017b82 */ /* 0x000fe20000000800 */
[----:B------:R-:W-:Y:S05]  /*0010*/  EXIT ;  /* 0x000000000000794d */ /* 0x000fea0003800000 */
.L_x_8:
        /* <DEDUP_REMOVED lines=14> */
.L_x_38:


//--------------------- .text.fused_nn_conv2d_add_3_kernel0 --------------------------
	.section	.text.fused_nn_conv2d_add_3_kernel0,"ax",@progbits
	.align	128
        .global         fused_nn_conv2d_add_3_kernel0
        .type           fused_nn_conv2d_add_3_kernel0,@function
        .size           fused_nn_conv2d_add_3_kernel0,(.L_x_39 - fused_nn_conv2d_add_3_kernel0)
        .other          fused_nn_conv2d_add_3_kernel0,@"STO_CUDA_ENTRY STV_DEFAULT"
fused_nn_conv2d_add_3_kernel0:
.text.fused_nn_conv2d_add_3_kernel0:
[----:B------:R-:W-:Y:S01]  /*0000*/  LDC R1, c[0x0][0x37c] ;  /* 0x0000df00ff017b82 */ /* 0x000fe20000000800 */
[----:B------:R-:W-:Y:S05]  /*0010*/  EXIT ;  /* 0x000000000000794d */ /* 0x000fea0003800000 */
.L_x_9:
        /* <DEDUP_REMOVED lines=14> */
.L_x_39:


//--------------------- .text.fused_nn_conv2d_add_nn_relu_6_kernel0 --------------------------
	.section	.text.fused_nn_conv2d_add_nn_relu_6_kernel0,"ax",@progbits
	.align	128
        .global         fused_nn_conv2d_add_nn_relu_6_kernel0
        .type           fused_nn_conv2d_add_nn_relu_6_kernel0,@function
        .size           fused_nn_conv2d_add_nn_relu_6_kernel0,(.L_x_40 - fused_nn_conv2d_add_nn_relu_6_kernel0)
        .other          fused_nn_conv2d_add_nn_relu_6_kernel0,@"STO_CUDA_ENTRY STV_DEFAULT"
fused_nn_conv2d_add_nn_relu_6_kernel0:
.text.fused_nn_conv2d_add_nn_relu_6_kernel0:
[----:B------:R-:W-:Y:S01]  /*0000*/  LDC R1, c[0x0][0x37c] ;  /* 0x0000df00ff017b82 */ /* 0x000fe20000000800 */
[----:B------:R-:W-:Y:S05]  /*0010*/  EXIT ;  /* 0x000000000000794d */ /* 0x000fea0003800000 */
.L_x_10:
        /* <DEDUP_REMOVED lines=14> */
.L_x_40:


//--------------------- .text.fused_nn_conv2d_3_kernel0 --------------------------
	.section	.text.fused_nn_conv2d_3_kernel0,"ax",@progbits
	.align	128
        .global         fused_nn_conv2d_3_kernel0
        .type           fused_nn_conv2d_3_kernel0,@function
        .size           fused_nn_conv2d_3_kernel0,(.L_x_41 - fused_nn_conv2d_3_kernel0)
        .other          fused_nn_conv2d_3_kernel0,@"STO_CUDA_ENTRY STV_DEFAULT"
fused_nn_conv2d_3_kernel0:
.text.fused_nn_conv2d_3_kernel0:
[----:B------:R-:W-:Y:S01]  /*0000*/  LDC R1, c[0x0][0x37c] ;  /* 0x0000df00ff017b82 */ /* 0x000fe20000000800 */
[----:B------:R-:W-:Y:S05]  /*0010*/  EXIT ;  /* 0x000000000000794d */ /* 0x000fea0003800000 */
.L_x_11:
        /* <DEDUP_REMOVED lines=14> */
.L_x_41:


//--------------------- .text.fused_nn_conv2d_add_2_kernel0 --------------------------
	.section	.text.fused_nn_conv2d_add_2_kernel0,"ax",@progbits
	.align	128
        .global         fused_nn_conv2d_add_2_kernel0
        .type           fused_nn_conv2d_add_2_kernel0,@function
        .size           fused_nn_conv2d_add_2_kernel0,(.L_x_42 - fused_nn_conv2d_add_2_kernel0)
        .other          fused_nn_conv2d_add_2_kernel0,@"STO_CUDA_ENTRY STV_DEFAULT"
fused_nn_conv2d_add_2_kernel0:
.text.fused_nn_conv2d_add_2_kernel0:
[----:B------:R-:W-:Y:S01]  /*0000*/  LDC R1, c[0x0][0x37c] ;  /* 0x0000df00ff017b82 */ /* 0x000fe20000000800 */
[----:B------:R-:W-:Y:S05]  /*0010*/  EXIT ;  /* 0x000000000000794d */ /* 0x000fea0003800000 */
.L_x_12:
        /* <DEDUP_REMOVED lines=14> */
.L_x_42:


//--------------------- .text.fused_nn_conv2d_add_add_nn_relu_2_kernel0 --------------------------
	.section	.text.fused_nn_conv2d_add_add_nn_relu_2_kernel0,"ax",@progbits
	.align	128
        .global         fused_nn_conv2d_add_add_nn_relu_2_kernel0
        .type           fused_nn_conv2d_add_add_nn_relu_2_kernel0,@function
        .size           fused_nn_conv2d_add_add_nn_relu_2_kernel0,(.L_x_43 - fused_nn_conv2d_add_add_nn_relu_2_kernel0)
        .other          fused_nn_conv2d_add_add_nn_relu_2_kernel0,@"STO_CUDA_ENTRY STV_DEFAULT"
fused_nn_conv2d_add_add_nn_relu_2_kernel0:
.text.fused_nn_conv2d_add_add_nn_relu_2_kernel0:
[----:B------:R-:W-:Y:S01]  /*0000*/  LDC R1, c[0x0][0x37c] ;  /* 0x0000df00ff017b82 */ /* 0x000fe20000000800 */
[----:B------:R-:W-:Y:S05]  /*0010*/  EXIT ;  /* 0x000000000000794d */ /* 0x000fea0003800000 */
.L_x_13:
        /* <DEDUP_REMOVED lines=14> */
.L_x_43:


//--------------------- .text.fused_nn_conv2d_add_kernel0 --------------------------
	.section	.text.fused_nn_conv2d_add_kernel0,"ax",@progbits
	.align	128
        .global         fused_nn_conv2d_add_kernel0
        .type           fused_nn_conv2d_add_kernel0,@function
        .size           fused_nn_conv2d_add_kernel0,(.L_x_44 - fused_nn_conv2d_add_kernel0)
        .other          fused_nn_conv2d_add_kernel0,@"STO_CUDA_ENTRY STV_DEFAULT"
fused_nn_conv2d_add_kernel0:
.text.fused_nn_conv2d_add_kernel0:
[----:B------:R-:W-:Y:S01]  /*0000*/  LDC R1, c[0x0][0x37c] ;  /* 0x0000df00ff017b82 */ /* 0x000fe20000000800 */
[----:B------:R-:W-:Y:S05]  /*0010*/  EXIT ;  /* 0x000000000000794d */ /* 0x000fea0003800000 */
.L_x_14:
        /* <DEDUP_REMOVED lines=14> */
.L_x_44:


//--------------------- .text.fused_nn_conv2d_add_nn_relu_4_kernel0 --------------------------
	.section	.text.fused_nn_conv2d_add_nn_relu_4_kernel0,"ax",@progbits
	.align	128
        .global         fused_nn_conv2d_add_nn_relu_4_kernel0
        .type           fused_nn_conv2d_add_nn_relu_4_kernel0,@function
        .size           fused_nn_conv2d_add_nn_relu_4_kernel0,(.L_x_45 - fused_nn_conv2d_add_nn_relu_4_kernel0)
        .other          fused_nn_conv2d_add_nn_relu_4_kernel0,@"STO_CUDA_ENTRY STV_DEFAULT"
fused_nn_conv2d_add_nn_relu_4_kernel0:
.text.fused_nn_conv2d_add_nn_relu_4_kernel0:
[----:B------:R-:W-:Y:S01]  /*0000*/  LDC R1, c[0x0][0x37c] ;  /* 0x0000df00ff017b82 */ /* 0x000fe20000000800 */
[----:B------:R-:W-:Y:S05]  /*0010*/  EXIT ;  /* 0x000000000000794d */ /* 0x000fea0003800000 */
.L_x_15:
        /* <DEDUP_REMOVED lines=14> */
.L_x_45:


//--------------------- .text.fused_nn_conv2d_add_nn_relu_1_kernel0 --------------------------
	.section	.text.fused_nn_conv2d_add_nn_relu_1_kernel0,"ax",@progbits
	.align	128
        .global         fused_nn_conv2d_add_nn_relu_1_kernel0
        .type           fused_nn_conv2d_add_nn_relu_1_kernel0,@function
        .size           fused_nn_conv2d_add_nn_relu_1_kernel0,(.L_x_46 - fused_nn_conv2d_add_nn_relu_1_kernel0)
        .other          fused_nn_conv2d_add_nn_relu_1_kernel0,@"STO_CUDA_ENTRY STV_DEFAULT"
fused_nn_conv2d_add_nn_relu_1_kernel0:
.text.fused_nn_conv2d_add_nn_relu_1_kernel0:
[----:B------:R-:W-:Y:S01]  /*0000*/  LDC R1, c[0x0][0x37c] ;  /* 0x0000df00ff017b82 */ /* 0x000fe20000000800 */
[----:B------:R-:W-:Y:S05]  /*0010*/  EXIT ;  /* 0x000000000000794d */ /* 0x000fea0003800000 */
.L_x_16:
        /* <DEDUP_REMOVED lines=14> */
.L_x_46:


//--------------------- .text.fused_add_10_kernel0 --------------------------
	.section	.text.fused_add_10_kernel0,"ax",@progbits
	.align	128
        .global         fused_add_10_kernel0
        .type           fused_add_10_kernel0,@function
        .size           fused_add_10_kernel0,(.L_x_47 - fused_add_10_kernel0)
        .other          fused_add_10_kernel0,@"STO_CUDA_ENTRY STV_DEFAULT"
fused_add_10_kernel0:
.text.fused_add_10_kernel0:
[----:B------:R-:W-:Y:S01]  /*0000*/  LDC R1, c[0x0][0x37c] ;  /* 0x0000df00ff017b82 */ /* 0x000fe20000000800 */
[----:B------:R-:W-:Y:S05]  /*0010*/  EXIT ;  /* 0x000000000000794d */ /* 0x000fea0003800000 */
.L_x_17:
        /* <DEDUP_REMOVED lines=14> */
.L_x_47:


//--------------------- .text.fused_nn_dense_add_kernel0 --------------------------
	.section	.text.fused_nn_dense_add_kernel0,"ax",@progbits
	.align	128
        .global         fused_nn_dense_add_kernel0
        .type           fused_nn_dense_add_kernel0,@function
        .size           fused_nn_dense_add_kernel0,(.L_x_48 - fused_nn_dense_add_kernel0)
        .other          fused_nn_dense_add_kernel0,@"STO_CUDA_ENTRY STV_DEFAULT"
fused_nn_dense_add_kernel0:
.text.fused_nn_dense_add_kernel0:
[----:B------:R-:W-:Y:S01]  /*0000*/  LDC R1, c[0x0][0x37c] ;  /* 0x0000df00ff017b82 */ /* 0x000fe20000000800 */
[----:B------:R-:W-:Y:S05]  /*0010*/  EXIT ;  /* 0x000000000000794d */ /* 0x000fea0003800000 */
.L_x_18:
        /* <DEDUP_REMOVED lines=14> */
.L_x_48:


//--------------------- .text.fused_nn_conv2d_add_nn_relu_2_kernel0 --------------------------
	.section	.text.fused_nn_conv2d_add_nn_relu_2_kernel0,"ax",@progbits
	.align	128
        .global         fused_nn_conv2d_add_nn_relu_2_kernel0
        .type           fused_nn_conv2d_add_nn_relu_2_kernel0,@function
        .size           fused_nn_conv2d_add_nn_relu_2_kernel0,(.L_x_49 - fused_nn_conv2d_add_nn_relu_2_kernel0)
        .other          fused_nn_conv2d_add_nn_relu_2_kernel0,@"STO_CUDA_ENTRY STV_DEFAULT"
fused_nn_conv2d_add_nn_relu_2_kernel0:
.text.fused_nn_conv2d_add_nn_relu_2_kernel0:
[----:B------:R-:W-:Y:S01]  /*0000*/  LDC R1, c[0x0][0x37c] ;  /* 0x0000df00ff017b82 */ /* 0x000fe20000000800 */
[----:B------:R-:W-:Y:S05]  /*0010*/  EXIT ;  /* 0x000000000000794d */ /* 0x000fea0003800000 */
.L_x_19:
        /* <DEDUP_REMOVED lines=14> */
.L_x_49:


//--------------------- .text.fused_nn_conv2d_add_add_nn_relu_1_kernel0 --------------------------
	.section	.text.fused_nn_conv2d_add_add_nn_relu_1_kernel0,"ax",@progbits
	.align	128
        .global         fused_nn_conv2d_add_add_nn_relu_1_kernel0
        .type           fused_nn_conv2d_add_add_nn_relu_1_kernel0,@function
        .size           fused_nn_conv2d_add_add_nn_relu_1_kernel0,(.L_x_50 - fused_nn_conv2d_add_add_nn_relu_1_kernel0)
        .other          fused_nn_conv2d_add_add_nn_relu_1_kernel0,@"STO_CUDA_ENTRY STV_DEFAULT"
fused_nn_conv2d_add_add_nn_relu_1_kernel0:
.text.fused_nn_conv2d_add_add_nn_relu_1_kernel0:
[----:B------:R-:W-:Y:S01]  /*0000*/  LDC R1, c[0x0][0x37c] ;  /* 0x0000df00ff017b82 */ /* 0x000fe20000000800 */
[----:B------:R-:W-:Y:S05]  /*0010*/  EXIT ;  /* 0x000000000000794d */ /* 0x000fea0003800000 */
.L_x_20:
        /* <DEDUP_REMOVED lines=14> */
.L_x_50:


//--------------------- .text.fused_nn_conv2d_1_kernel0 --------------------------
	.section	.text.fused_nn_conv2d_1_kernel0,"ax",@progbits
	.align	128
        .global         fused_nn_conv2d_1_kernel0
        .type           fused_nn_conv2d_1_kernel0,@function
        .size           fused_nn_conv2d_1_kernel0,(.L_x_51 - fused_nn_conv2d_1_kernel0)
        .other          fused_nn_conv2d_1_kernel0,@"STO_CUDA_ENTRY STV_DEFAULT"
fused_nn_conv2d_1_kernel0:
.text.fused_nn_conv2d_1_kernel0:
[----:B------:R-:W-:Y:S01]  /*0000*/  LDC R1, c[0x0][0x37c] ;  /* 0x0000df00ff017b82 */ /* 0x000fe20000000800 */
[----:B------:R-:W-:Y:S05]  /*0010*/  EXIT ;  /* 0x000000000000794d */ /* 0x000fea0003800000 */
.L_x_21:
        /* <DEDUP_REMOVED lines=14> */
.L_x_51:


//--------------------- .text.fused_add_nn_relu_2_kernel0 --------------------------
	.section	.text.fused_add_nn_relu_2_kernel0,"ax",@progbits
	.align	128
        .global         fused_add_nn_relu_2_kernel0
        .type           fused_add_nn_relu_2_kernel0,@function
        .size           fused_add_nn_relu_2_kernel0,(.L_x_52 - fused_add_nn_relu_2_kernel0)
        .other          fused_add_nn_relu_2_kernel0,@"STO_CUDA_ENTRY STV_DEFAULT"
fused_add_nn_relu_2_kernel0:
.text.fused_add_nn_relu_2_kernel0:
[----:B------:R-:W-:Y:S01]  /*0000*/  LDC R1, c[0x0][0x37c] ;  /* 0x0000df00ff017b82 */ /* 0x000fe20000000800 */
[----:B------:R-:W-:Y:S05]  /*0010*/  EXIT ;  /* 0x000000000000794d */ /* 0x000fea0003800000 */
.L_x_22:
        /* <DEDUP_REMOVED lines=14> */
.L_x_52:


//--------------------- .text.fused_nn_softmax_kernel0 --------------------------
	.section	.text.fused_nn_softmax_kernel0,"ax",@progbits
	.align	128
        .global         fused_nn_softmax_kernel0
        .type           fused_nn_softmax_kernel0,@function
        .size           fused_nn_softmax_kernel0,(.L_x_53 - fused_nn_softmax_kernel0)
        .other          fused_nn_softmax_kernel0,@"STO_CUDA_ENTRY STV_DEFAULT"
fused_nn_softmax_kernel0:
.text.fused_nn_softmax_kernel0:
[----:B------:R-:W-:Y:S01]  /*0000*/  LDC R1, c[0x0][0x37c] ;  /* 0x0000df00ff017b82 */ /* 0x000fe20000000800 */
[----:B------:R-:W-:Y:S05]  /*0010*/  EXIT ;  /* 0x000000000000794d */ /* 0x000fea0003800000 */
.L_x_23:
        /* <DEDUP_REMOVED lines=14> */
.L_x_53:


//--------------------- .text.fused_add_nn_relu_kernel0 --------------------------
	.section	.text.fused_add_nn_relu_kernel0,"ax",@progbits
	.align	128
        .global         fused_add_nn_relu_kernel0
        .type           fused_add_nn_relu_kernel0,@function
        .size           fused_add_nn_relu_kernel0,(.L_x_54 - fused_add_nn_relu_kernel0)
        .other          fused_add_nn_relu_kernel0,@"STO_CUDA_ENTRY STV_DEFAULT"
fused_add_nn_relu_kernel0:
.text.fused_add_nn_relu_kernel0:
[----:B------:R-:W-:Y:S01]  /*0000*/  LDC R1, c[0x0][0x37c] ;  /* 0x0000df00ff017b82 */ /* 0x000fe20000000800 */
[----:B------:R-:W-:Y:S05]  /*0010*/  EXIT ;  /* 0x000000000000794d */ /* 0x000fea0003800000 */
.L_x_24:
        /* <DEDUP_REMOVED lines=14> */
.L_x_54:


//--------------------- .text.fused_nn_conv2d_add_add_nn_relu_kernel0 --------------------------
	.section	.text.fused_nn_conv2d_add_add_nn_relu_kernel0,"ax",@progbits
	.align	128
        .global         fused_nn_conv2d_add_add_nn_relu_kernel0
        .type           fused_nn_conv2d_add_add_nn_relu_kernel0,@function
        .size           fused_nn_conv2d_add_add_nn_relu_kernel0,(.L_x_55 - fused_nn_conv2d_add_add_nn_relu_kernel0)
        .other          fused_nn_conv2d_add_add_nn_relu_kernel0,@"STO_CUDA_ENTRY STV_DEFAULT"
fused_nn_conv2d_add_add_nn_relu_kernel0:
.text.fused_nn_conv2d_add_add_nn_relu_kernel0:
[----:B------:R-:W-:Y:S01]  /*0000*/  LDC R1, c[0x0][0x37c] ;  /* 0x0000df00ff017b82 */ /* 0x000fe20000000800 */
[----:B------:R-:W-:Y:S05]  /*0010*/  EXIT ;  /* 0x000000000000794d */ /* 0x000fea0003800000 */
.L_x_25:
        /* <DEDUP_REMOVED lines=14> */
.L_x_55:


//--------------------- .text.fused_nn_max_pool2d_add_nn_relu_kernel0 --------------------------
	.section	.text.fused_nn_max_pool2d_add_nn_relu_kernel0,"ax",@progbits
	.align	128
        .global         fused_nn_max_pool2d_add_nn_relu_kernel0
        .type           fused_nn_max_pool2d_add_nn_relu_kernel0,@function
        .size           fused_nn_max_pool2d_add_nn_relu_kernel0,(.L_x_56 - fused_nn_max_pool2d_add_nn_relu_kernel0)
        .other          fused_nn_max_pool2d_add_nn_relu_kernel0,@"STO_CUDA_ENTRY STV_DEFAULT"
fused_nn_max_pool2d_add_nn_relu_kernel0:
.text.fused_nn_max_pool2d_add_nn_relu_kernel0:
[----:B------:R-:W-:Y:S01]  /*0000*/  LDC R1, c[0x0][0x37c] ;  /* 0x0000df00ff017b82 */ /* 0x000fe20000000800 */
[----:B------:R-:W-:Y:S05]  /*0010*/  EXIT ;  /* 0x000000000000794d */ /* 0x000fea0003800000 */
.L_x_26:
        /* <DEDUP_REMOVED lines=14> */
.L_x_56:


//--------------------- .text.fused_nn_conv2d_add_nn_relu_7_kernel0 --------------------------
	.section	.text.fused_nn_conv2d_add_nn_relu_7_kernel0,"ax",@progbits
	.align	128
        .global         fused_nn_conv2d_add_nn_relu_7_kernel0
        .type           fused_nn_conv2d_add_nn_relu_7_kernel0,@function
        .size           fused_nn_conv2d_add_nn_relu_7_kernel0,(.L_x_57 - fused_nn_conv2d_add_nn_relu_7_kernel0)
        .other          fused_nn_conv2d_add_nn_relu_7_kernel0,@"STO_CUDA_ENTRY STV_DEFAULT"
fused_nn_conv2d_add_nn_relu_7_kernel0:
.text.fused_nn_conv2d_add_nn_relu_7_kernel0:
[----:B------:R-:W-:Y:S01]  /*0000*/  LDC R1, c[0x0][0x37c] ;  /* 0x0000df00ff017b82 */ /* 0x000fe20000000800 */
[----:B------:R-:W-:Y:S05]  /*0010*/  EXIT ;  /* 0x000000000000794d */ /* 0x000fea0003800000 */
.L_x_27:
        /* <DEDUP_REMOVED lines=14> */
.L_x_57:


//--------------------- .text.fused_nn_conv2d_add_1_kernel0 --------------------------
	.section	.text.fused_nn_conv2d_add_1_kernel0,"ax",@progbits
	.align	128
        .global         fused_nn_conv2d_add_1_kernel0
        .type           fused_nn_conv2d_add_1_kernel0,@function
        .size           fused_nn_conv2d_add_1_kernel0,(.L_x_58 - fused_nn_conv2d_add_1_kernel0)
        .other          fused_nn_conv2d_add_1_kernel0,@"STO_CUDA_ENTRY STV_DEFAULT"
fused_nn_conv2d_add_1_kernel0:
.text.fused_nn_conv2d_add_1_kernel0:
[----:B------:R-:W-:Y:S01]  /*0000*/  LDC R1, c[0x0][0x37c] ;  /* 0x0000df00ff017b82 */ /* 0x000fe20000000800 */
[----:B------:R-:W-:Y:S05]  /*0010*/  EXIT ;  /* 0x000000000000794d */ /* 0x000fea0003800000 */
.L_x_28:
        /* <DEDUP_REMOVED lines=14> */
.L_x_58:


//--------------------- .text.fused_add_nn_relu_1_kernel0 --------------------------
	.section	.text.fused_add_nn_relu_1_kernel0,"ax",@progbits
	.align	128
        .global         fused_add_nn_relu_1_kernel0
        .type           fused_add_nn_relu_1_kernel0,@function
        .size           fused_add_nn_relu_1_kernel0,(.L_x_59 - fused_add_nn_relu_1_kernel0)
        .other          fused_add_nn_relu_1_kernel0,@"STO_CUDA_ENTRY STV_DEFAULT"
fused_add_nn_relu_1_kernel0:
.text.fused_add_nn_relu_1_kernel0:
[----:B------:R-:W-:Y:S01]  /*0000*/  LDC R1, c[0x0][0x37c] ;  /* 0x0000df00ff017b82 */ /* 0x000fe20000000800 */
[----:B------:R-:W-:Y:S05]  /*0010*/  EXIT ;  /* 0x000000000000794d */ /* 0x000fea0003800000 */
.L_x_29:
        /* <DEDUP_REMOVED lines=14> */
.L_x_59:


//--------------------- .nv.shared.reserved.0     --------------------------
	.section	.nv.shared.reserved.0,"aw",@nobits
	.weak		__nv_reservedSMEM_offset_0_alias
	.size		__nv_reservedSMEM_offset_0_alias, 0, 64
	.other		__nv_reservedSMEM_offset_0_alias,@"STO_CUDA_RESERVED_SHARED STV_DEFAULT"
__nv_reservedSMEM_offset_0_alias:
	.zero		0
	.zero		64


//--------------------- .nv.constant0.fused_nn_conv2d_add_nn_relu_3_kernel0 --------------------------
	.section	.nv.constant0.fused_nn_conv2d_add_nn_relu_3_kernel0,"a",@progbits
	.sectionflags	@""
	.align	4
.nv.constant0.fused_nn_conv2d_add_nn_relu_3_kernel0:
	.zero		952


//--------------------- .nv.constant0.fused_add_nn_relu_3_kernel0 --------------------------
	.section	.nv.constant0.fused_add_nn_relu_3_kernel0,"a",@progbits
	.sectionflags	@""
	.align	4
.nv.constant0.fused_add_nn_relu_3_kernel0:
	.zero		944


//--------------------- .nv.constant0.fused_nn_conv2d_add_nn_relu_5_kernel0 --------------------------
	.section	.nv.constant0.fused_nn_conv2d_add_nn_relu_5_kernel0,"a",@progbits
	.sectionflags	@""
	.align	4
.nv.constant0.fused_nn_conv2d_add_nn_relu_5_kernel0:
	.zero		952


//--------------------- .nv.constant0.fused_nn_conv2d_kernel0 --------------------------
	.section	.nv.constant0.fused_nn_conv2d_kernel0,"a",@progbits
	.sectionflags	@""
	.align	4
.nv.constant0.fused_nn_conv2d_kernel0:
	.zero		944


//--------------------- .nv.constant0.fused_nn_batch_flatten_kernel0 --------------------------
	.section	.nv.constant0.fused_nn_batch_flatten_kernel0,"a",@progbits
	.sectionflags	@""
	.align	4
.nv.constant0.fused_nn_batch_flatten_kernel0:
	.zero		936


//--------------------- .nv.constant0.fused_nn_global_avg_pool2d_kernel0 --------------------------
	.section	.nv.constant0.fused_nn_global_avg_pool2d_kernel0,"a",@progbits
	.sectionflags	@""
	.align	4
.nv.constant0.fused_nn_global_avg_pool2d_kernel0:
	.zero		936


//--------------------- .nv.constant0.fused_nn_conv2d_add_multiply_add_nn_relu_kernel0 --------------------------
	.section	.nv.constant0.fused_nn_conv2d_add_multiply_add_nn_relu_kernel0,"a",@progbits
	.sectionflags	@""
	.align	4
.nv.constant0.fused_nn_conv2d_add_multiply_add_nn_relu_kernel0:
	.zero		968


//--------------------- .nv.constant0.fused_nn_conv2d_2_kernel0 --------------------------
	.section	.nv.constant0.fused_nn_conv2d_2_kernel0,"a",@progbits
	.sectionflags	@""
	.align	4
.nv.constant0.fused_nn_conv2d_2_kernel0:
	.zero		944


//--------------------- .nv.constant0.fused_nn_conv2d_add_nn_relu_kernel0 --------------------------
	.section	.nv.constant0.fused_nn_conv2d_add_nn_relu_kernel0,"a",@progbits
	.sectionflags	@""
	.align	4
.nv.constant0.fused_nn_conv2d_add_nn_relu_kernel0:
	.zero		952


//--------------------- .nv.constant0.fused_nn_conv2d_add_3_kernel0 --------------------------
	.section	.nv.constant0.fused_nn_conv2d_add_3_kernel0,"a",@progbits
	.sectionflags	@""
	.align	4
.nv.constant0.fused_nn_conv2d_add_3_kernel0:
	.zero		952


//--------------------- .nv.constant0.fused_nn_conv2d_add_nn_relu_6_kernel0 --------------------------
	.section	.nv.constant0.fused_nn_conv2d_add_nn_relu_6_kernel0,"a",@progbits
	.sectionflags	@""
	.align	4
.nv.constant0.fused_nn_conv2d_add_nn_relu_6_kernel0:
	.zero		952


//--------------------- .nv.constant0.fused_nn_conv2d_3_kernel0 --------------------------
	.section	.nv.constant0.fused_nn_conv2d_3_kernel0,"a",@progbits
	.sectionflags	@""
	.align	4
.nv.constant0.fused_nn_conv2d_3_kernel0:
	.zero		944


//--------------------- .nv.constant0.fused_nn_conv2d_add_2_kernel0 --------------------------
	.section	.nv.constant0.fused_nn_conv2d_add_2_kernel0,"a",@progbits
	.sectionflags	@""
	.align	4
.nv.constant0.fused_nn_conv2d_add_2_kernel0:
	.zero		952


//--------------------- .nv.constant0.fused_nn_conv2d_add_add_nn_relu_2_kernel0 --------------------------
	.section	.nv.constant0.fused_nn_conv2d_add_add_nn_relu_2_kernel0,"a",@progbits
	.sectionflags	@""
	.align	4
.nv.constant0.fused_nn_conv2d_add_add_nn_relu_2_kernel0:
	.zero		960


//--------------------- .nv.constant0.fused_nn_conv2d_add_kernel0 --------------------------
	.section	.nv.constant0.fused_nn_conv2d_add_kernel0,"a",@progbits
	.sectionflags	@""
	.align	4
.nv.constant0.fused_nn_conv2d_add_kernel0:
	.zero		952


//--------------------- .nv.constant0.fused_nn_conv2d_add_nn_relu_4_kernel0 --------------------------
	.section	.nv.constant0.fused_nn_conv2d_add_nn_relu_4_kernel0,"a",@progbits
	.sectionflags	@""
	.align	4
.nv.constant0.fused_nn_conv2d_add_nn_relu_4_kernel0:
	.zero		952


//--------------------- .nv.constant0.fused_nn_conv2d_add_nn_relu_1_kernel0 --------------------------
	.section	.nv.constant0.fused_nn_conv2d_add_nn_relu_1_kernel0,"a",@progbits
	.sectionflags	@""
	.align	4
.nv.constant0.fused_nn_conv2d_add_nn_relu_1_kernel0:
	.zero		952


//--------------------- .nv.constant0.fused_add_10_kernel0 --------------------------
	.section	.nv.constant0.fused_add_10_kernel0,"a",@progbits
	.sectionflags	@""
	.align	4
.nv.constant0.fused_add_10_kernel0:
	.zero		944


//--------------------- .nv.constant0.fused_nn_dense_add_kernel0 --------------------------
	.section	.nv.constant0.fused_nn_dense_add_kernel0,"a",@progbits
	.sectionflags	@""
	.align	4
.nv.constant0.fused_nn_dense_add_kernel0:
	.zero		952


//--------------------- .nv.constant0.fused_nn_conv2d_add_nn_relu_2_kernel0 --------------------------
	.section	.nv.constant0.fused_nn_conv2d_add_nn_relu_2_kernel0,"a",@progbits
	.sectionflags	@""
	.align	4
.nv.constant0.fused_nn_conv2d_add_nn_relu_2_kernel0:
	.zero		952


//--------------------- .nv.constant0.fused_nn_conv2d_add_add_nn_relu_1_kernel0 --------------------------
	.section	.nv.constant0.fused_nn_conv2d_add_add_nn_relu_1_kernel0,"a",@progbits
	.sectionflags	@""
	.align	4
.nv.constant0.fused_nn_conv2d_add_add_nn_relu_1_kernel0:
	.zero		960


//--------------------- .nv.constant0.fused_nn_conv2d_1_kernel0 --------------------------
	.section	.nv.constant0.fused_nn_conv2d_1_kernel0,"a",@progbits
	.sectionflags	@""
	.align	4
.nv.constant0.fused_nn_conv2d_1_kernel0:
	.zero		944


//--------------------- .nv.constant0.fused_add_nn_relu_2_kernel0 --------------------------
	.section	.nv.constant0.fused_add_nn_relu_2_kernel0,"a",@progbits
	.sectionflags	@""
	.align	4
.nv.constant0.fused_add_nn_relu_2_kernel0:
	.zero		944


//--------------------- .nv.constant0.fused_nn_softmax_kernel0 --------------------------
	.section	.nv.constant0.fused_nn_softmax_kernel0,"a",@progbits
	.sectionflags	@""
	.align	4
.nv.constant0.fused_nn_softmax_kernel0:
	.zero		936


//--------------------- .nv.constant0.fused_add_nn_relu_kernel0 --------------------------
	.section	.nv.constant0.fused_add_nn_relu_kernel0,"a",@progbits
	.sectionflags	@""
	.align	4
.nv.constant0.fused_add_nn_relu_kernel0:
	.zero		944


//--------------------- .nv.constant0.fused_nn_conv2d_add_add_nn_relu_kernel0 --------------------------
	.section	.nv.constant0.fused_nn_conv2d_add_add_nn_relu_kernel0,"a",@progbits
	.sectionflags	@""
	.align	4
.nv.constant0.fused_nn_conv2d_add_add_nn_relu_kernel0:
	.zero		960


//--------------------- .nv.constant0.fused_nn_max_pool2d_add_nn_relu_kernel0 --------------------------
	.section	.nv.constant0.fused_nn_max_pool2d_add_nn_relu_kernel0,"a",@progbits
	.sectionflags	@""
	.align	4
.nv.constant0.fused_nn_max_pool2d_add_nn_relu_kernel0:
	.zero		944


//--------------------- .nv.constant0.fused_nn_conv2d_add_nn_relu_7_kernel0 --------------------------
	.section	.nv.constant0.fused_nn_conv2d_add_nn_relu_7_kernel0,"a",@progbits
	.sectionflags	@""
	.align	4
.nv.constant0.fused_nn_conv2d_add_nn_relu_7_kernel0:
	.zero		952


//--------------------- .nv.constant0.fused_nn_conv2d_add_1_kernel0 --------------------------
	.section	.nv.constant0.fused_nn_conv2d_add_1_kernel0,"a",@progbits
	.sectionflags	@""
	.align	4
.nv.constant0.fused_nn_conv2d_add_1_kernel0:
	.zero		952


//--------------------- .nv.constant0.fused_add_nn_relu_1_kernel0 --------------------------
	.section	.nv.constant0.fused_add_nn_relu_1_kernel0,"a",@progbits
	.sectionflags	@""
	.align	4
.nv.constant0.fused_add_nn_relu_1_kernel0:
	.zero		944


//--------------------- SYMBOLS --------------------------

	.type		.nv.reservedSmem.offset0,@object
	.size		.nv.reservedSmem.offset0,0x4
